	.target	sm_90a

	.elftype	@"ET_EXEC"


//--------------------- .note.nv.tkinfo           --------------------------
	.section	.note.nv.tkinfo,"",@"SHT_NOTE"
	.sectionflags	@"SHF_NOTE_NV_TKINFO"
	.tkinfo
        /*0018*/ 	.word	0x00000002
        /*0030*/ 	.string	""
        /*0030*/ 	.string	"ptxas"
        /*0030*/ 	.string	"Cuda compilation tools, release 13.0, V13.0.88"
        /*0030*/ 	.string	"Build cuda_13.0.r13.0/compiler.36424714_0"
        /*0030*/ 	.string	"-arch sm_90a -m 64 "



//--------------------- .note.nv.cuinfo           --------------------------
	.section	.note.nv.cuinfo,"",@"SHT_NOTE"
	.sectionflags	@"SHF_NOTE_NV_CUINFO"
        /*0018*/ 	.short	0x0002
        /*001a*/ 	.short	0x005a
        /*001c*/ 	.short	0x0082
	.zero		2


//--------------------- .nv.info                  --------------------------
	.section	.nv.info,"",@"SHT_CUDA_INFO"
	.align	4


	//----- nvinfo : EIATTR_REGCOUNT
	.align		4
        /*0000*/ 	.byte	0x04, 0x2f
        /*0002*/ 	.short	(.L_15 - .L_14)
	.align		4
.L_14:
        /*0004*/ 	.word	index@(_ZN7cutlass13device_kernelINS_4fmha6kernel28FmhaKernelTmaWarpSpecializedINS1_10collective30FmhaMainloopTmaWarpSpecializedINS_6half_tEffN4cute5tupleIJNS7_1CILi128EEESA_NS9_ILi32EEEEEENS8_IJiNS9_ILi1EEENS8_IJiiEEEEEESF_SF_NS4_12CausalFusionEJEEENS4_15FmhaFwdEpilogueIS6_fNS8_IJNS9_ILi64EEESB_SA_EEEEENS2_23IndividualTileSchedulerEJEEEEEvNT_6ParamsE)
        /*0008*/ 	.word	0x000000a8


	//----- nvinfo : EIATTR_FRAME_SIZE
	.align		4
.L_15:
        /*000c*/ 	.byte	0x04, 0x11
        /*000e*/ 	.short	(.L_17 - .L_16)
	.align		4
.L_16:
        /*0010*/ 	.word	index@($__internal_0_$__cuda_sm20_rcp_rn_f32_slowpath)
        /*0014*/ 	.word	0x00000000


	//----- nvinfo : EIATTR_FRAME_SIZE
	.align		4
.L_17:
        /*0018*/ 	.byte	0x04, 0x11
        /*001a*/ 	.short	(.L_19 - .L_18)
	.align		4
.L_18:
        /*001c*/ 	.word	index@(_ZN7cutlass13device_kernelINS_4fmha6kernel28FmhaKernelTmaWarpSpecializedINS1_10collective30FmhaMainloopTmaWarpSpecializedINS_6half_tEffN4cute5tupleIJNS7_1CILi128EEESA_NS9_ILi32EEEEEENS8_IJiNS9_ILi1EEENS8_IJiiEEEEEESF_SF_NS4_12CausalFusionEJEEENS4_15FmhaFwdEpilogueIS6_fNS8_IJNS9_ILi64EEESB_SA_EEEEENS2_23IndividualTileSchedulerEJEEEEEvNT_6ParamsE)
        /*0020*/ 	.word	0x00000000


	//----- nvinfo : EIATTR_MIN_STACK_SIZE
	.align		4
.L_19:
        /*0024*/ 	.byte	0x04, 0x12
        /*0026*/ 	.short	(.L_21 - .L_20)
	.align		4
.L_20:
        /*0028*/ 	.word	index@(_ZN7cutlass13device_kernelINS_4fmha6kernel28FmhaKernelTmaWarpSpecializedINS1_10collective30FmhaMainloopTmaWarpSpecializedINS_6half_tEffN4cute5tupleIJNS7_1CILi128EEESA_NS9_ILi32EEEEEENS8_IJiNS9_ILi1EEENS8_IJiiEEEEEESF_SF_NS4_12CausalFusionEJEEENS4_15FmhaFwdEpilogueIS6_fNS8_IJNS9_ILi64EEESB_SA_EEEEENS2_23IndividualTileSchedulerEJEEEEEvNT_6ParamsE)
        /*002c*/ 	.word	0x00000000
.L_21:


//--------------------- .nv.compat                --------------------------
	.section	.nv.compat,"",@"SHT_CUDA_COMPAT_INFO"
	.align	4
        /*0000*/ 	.byte	0x02, 0x09, 0x01, 0x00, 0x02, 0x02, 0x04, 0x00, 0x02, 0x05, 0x05, 0x00, 0x03, 0x07, 0x01, 0x01
        /*0010*/ 	.byte	0x02, 0x03, 0x01, 0x00, 0x02, 0x06, 0x01, 0x00, 0x04, 0x0b, 0x08, 0x00, 0x00, 0x00, 0x00, 0x00
        /*0020*/ 	.byte	0x00, 0x00, 0x00, 0x00


//--------------------- .nv.info._ZN7cutlass13device_kernelINS_4fmha6kernel28FmhaKernelTmaWarpSpecializedINS1_10collective30FmhaMainloopTmaWarpSpecializedINS_6half_tEffN4cute5tupleIJNS7_1CILi128EEESA_NS9_ILi32EEEEEENS8_IJiNS9_ILi1EEENS8_IJiiEEEEEESF_SF_NS4_12CausalFusionEJEEENS4_15FmhaFwdEpilogueIS6_fNS8_IJNS9_ILi64EEESB_SA_EEEEENS2_23IndividualTileSchedulerEJEEEEEvNT_6ParamsE --------------------------
	.section	.nv.info._ZN7cutlass13device_kernelINS_4fmha6kernel28FmhaKernelTmaWarpSpecializedINS1_10collective30FmhaMainloopTmaWarpSpecializedINS_6half_tEffN4cute5tupleIJNS7_1CILi128EEESA_NS9_ILi32EEEEEENS8_IJiNS9_ILi1EEENS8_IJiiEEEEEESF_SF_NS4_12CausalFusionEJEEENS4_15FmhaFwdEpilogueIS6_fNS8_IJNS9_ILi64EEESB_SA_EEEEENS2_23IndividualTileSchedulerEJEEEEEvNT_6ParamsE,"",@"SHT_CUDA_INFO"
	.sectionflags	@""
	.align	4


	//----- nvinfo : EIATTR_CUDA_API_VERSION
	.align		4
        /*0000*/ 	.byte	0x04, 0x37
        /*0002*/ 	.short	(.L_23 - .L_22)
.L_22:
        /*0004*/ 	.word	0x00000082


	//----- nvinfo : EIATTR_KPARAM_INFO
	.align		4
.L_23:
        /*0008*/ 	.byte	0x04, 0x17
        /*000a*/ 	.short	(.L_25 - .L_24)
.L_24:
        /*000c*/ 	.word	0x00000000
        /*0010*/ 	.short	0x0000
        /*0012*/ 	.short	0x0070
        /*0014*/ 	.byte	0x00, 0xf0, 0x01, 0x20


	//----- nvinfo : EIATTR_SPARSE_MMA_MASK
	.align		4
.L_25:
        /*0018*/ 	.byte	0x03, 0x50
        /*001a*/ 	.short	0x0000


	//----- nvinfo : EIATTR_MAXREG_COUNT
	.align		4
        /*001c*/ 	.byte	0x03, 0x1b
        /*001e*/ 	.short	0x00a8


	//----- nvinfo : EIATTR_NUM_BARRIERS
	.align		4
        /*0020*/ 	.byte	0x02, 0x4c
        /*0022*/ 	.byte	0x02
	.zero		1


	//----- nvinfo : EIATTR_EXTERNS
	.align		4
        /*0024*/ 	.byte	0x04, 0x0f
        /*0026*/ 	.short	(.L_27 - .L_26)


	//   ....[0]....
	.align		4
.L_26:
        /*0028*/ 	.word	index@(__assertfail)


	//----- nvinfo : EIATTR_MERCURY_ISA_VERSION
	.align		4
.L_27:
        /*002c*/ 	.byte	0x03, 0x5f
        /*002e*/ 	.short	0x0101


	//----- nvinfo : EIATTR_INT_WARP_WIDE_INSTR_OFFSETS
	.align		4
        /*0030*/ 	.byte	0x04, 0x31
        /*0032*/ 	.short	(.L_29 - .L_28)


	//   ....[0]....
.L_28:
        /*0034*/ 	.word	0x000006f0


	//   ....[1]....
        /*0038*/ 	.word	0x00000700


	//   ....[2]....
        /*003c*/ 	.word	0x00000710


	//   ....[3]....
        /*0040*/ 	.word	0x00000720


	//   ....[4]....
        /*0044*/ 	.word	0x00000790


	//----- nvinfo : EIATTR_COOP_GROUP_MASK_REGIDS
	.align		4
.L_29:
        /*0048*/ 	.byte	0x04, 0x29
        /*004a*/ 	.short	(.L_31 - .L_30)


	//   ....[0]....
.L_30:
        /*004c*/ 	.word	0xffffffff


	//   ....[1]....
        /*0050*/ 	.word	0xffffffff


	//   ....[2]....
        /*0054*/ 	.word	0xffffffff


	//   ....[3]....
        /*0058*/ 	.word	0xffffffff


	//   ....[4]....
        /*005c*/ 	.word	0xffffffff


	//   ....[5]....
        /*0060*/ 	.word	0xffffffff


	//   ....[6]....
        /*0064*/ 	.word	0xffffffff


	//   ....[7]....
        /*0068*/ 	.word	0xffffffff


	//   ....[8]....
        /*006c*/ 	.word	0xffffffff


	//   ....[9]....
        /*0070*/ 	.word	0xffffffff


	//   ....[10]....
        /*0074*/ 	.word	0xffffffff


	//   ....[11]....
        /*0078*/ 	.word	0xffffffff


	//   ....[12]....
        /*007c*/ 	.word	0xffffffff


	//   ....[13]....
        /*0080*/ 	.word	0xffffffff


	//   ....[14]....
        /*0084*/ 	.word	0xffffffff


	//   ....[15]....
        /*0088*/ 	.word	0xffffffff


	//   ....[16]....
        /*008c*/ 	.word	0xffffffff


	//   ....[17]....
        /*0090*/ 	.word	0xffffffff


	//   ....[18]....
        /*0094*/ 	.word	0xffffffff


	//   ....[19]....
        /*0098*/ 	.word	0xffffffff


	//   ....[20]....
        /*009c*/ 	.word	0xffffffff


	//   ....[21]....
        /*00a0*/ 	.word	0xffffffff


	//----- nvinfo : EIATTR_COOP_GROUP_INSTR_OFFSETS
	.align		4
.L_31:
        /*00a4*/ 	.byte	0x04, 0x28
        /*00a6*/ 	.short	(.L_33 - .L_32)


	//   ....[0]....
.L_32:
        /*00a8*/ 	.word	0x00000050


	//   ....[1]....
        /*00ac*/ 	.word	0x00000080


	//   ....[2]....
        /*00b0*/ 	.word	0x000001b0


	//   ....[3]....
        /*00b4*/ 	.word	0x00000370


	//   ....[4]....
        /*00b8*/ 	.word	0x00000530


	//   ....[5]....
        /*00bc*/ 	.word	0x00000690


	//   ....[6]....
        /*00c0*/ 	.word	0x00001ad0


	//   ....[7]....
        /*00c4*/ 	.word	0x00001b70


	//   ....[8]....
        /*00c8*/ 	.word	0x000023d0


	//   ....[9]....
        /*00cc*/ 	.word	0x000024f0


	//   ....[10]....
        /*00d0*/ 	.word	0x00004060


	//   ....[11]....
        /*00d4*/ 	.word	0x00004090


	//   ....[12]....
        /*00d8*/ 	.word	0x00004890


	//   ....[13]....
        /*00dc*/ 	.word	0x000049b0


	//   ....[14]....
        /*00e0*/ 	.word	0x00006db0


	//   ....[15]....
        /*00e4*/ 	.word	0x00006eb0


	//   ....[16]....
        /*00e8*/ 	.word	0x00007b30


	//   ....[17]....
        /*00ec*/ 	.word	0x00007c70


	//   ....[18]....
        /*00f0*/ 	.word	0x00009520


	//   ....[19]....
        /*00f4*/ 	.word	0x00009550


	//   ....[20]....
        /*00f8*/ 	.word	0x000095a0


	//   ....[21]....
        /*00fc*/ 	.word	0x000095c0


	//----- nvinfo : EIATTR_REG_RECONFIG
	.align		4
.L_33:
        /*0100*/ 	.byte	0x01, 0x54
	.zero		2


	//----- nvinfo : EIATTR_SYSCALL_OFFSETS
	.align		4
        /*0104*/ 	.byte	0x04, 0x46
        /*0106*/ 	.short	(.L_35 - .L_34)


	//   ....[0]....
.L_34:
        /*0108*/ 	.word	0x00009e90


	//   ....[1]....
        /*010c*/ 	.word	0x00009ff0


	//----- nvinfo : EIATTR_MBARRIER_INSTR_OFFSETS
	.align		4
.L_35:
        /*0110*/ 	.byte	0x04, 0x39
        /*0112*/ 	.short	(.L_37 - .L_36)


	//   ....[0]....
.L_36:
        /*0114*/ 	.word	0x00000320
        /*0118*/ 	.word	0x000000ff
        /*011c*/ 	.word	0x0000c050
        /*0120*/ 	.short	0x0100
        /*0122*/ 	.byte	0x0b
	.zero		1


	//   ....[1]....
        /*0124*/ 	.word	0x00000330
        /*0128*/ 	.word	0x000000ff
        /*012c*/ 	.word	0x0000c060
        /*0130*/ 	.short	0x0100
        /*0132*/ 	.byte	0x0b
	.zero		1


	//   ....[2]....
        /*0134*/ 	.word	0x00000340
        /*0138*/ 	.word	0x000000ff
        /*013c*/ 	.word	0x0000c058
        /*0140*/ 	.short	0x0100
        /*0142*/ 	.byte	0x0b
	.zero		1


	//   ....[3]....
        /*0144*/ 	.word	0x00000350
        /*0148*/ 	.word	0x000000ff
        /*014c*/ 	.word	0x0000c068
        /*0150*/ 	.short	0x0100
        /*0152*/ 	.byte	0x0b
	.zero		1


	//   ....[4]....
        /*0154*/ 	.word	0x00000480
        /*0158*/ 	.word	0x000000ff
        /*015c*/ 	.word	0x0000c000
        /*0160*/ 	.short	0x0100
        /*0162*/ 	.byte	0x0b
	.zero		1


	//   ....[5]....
        /*0164*/ 	.word	0x00000490
        /*0168*/ 	.word	0x000000ff
        /*016c*/ 	.word	0x0000c028
        /*0170*/ 	.short	0x0100
        /*0172*/ 	.byte	0x0b
	.zero		1


	//   ....[6]....
        /*0174*/ 	.word	0x000004a0
        /*0178*/ 	.word	0x000000ff
        /*017c*/ 	.word	0x0000c008
        /*0180*/ 	.short	0x0100
        /*0182*/ 	.byte	0x0b
	.zero		1


	//   ....[7]....
        /*0184*/ 	.word	0x000004b0
        /*0188*/ 	.word	0x000000ff
        /*018c*/ 	.word	0x0000c030
        /*0190*/ 	.short	0x0100
        /*0192*/ 	.byte	0x0b
	.zero		1


	//   ....[8]....
        /*0194*/ 	.word	0x000004c0
        /*0198*/ 	.word	0x000000ff
        /*019c*/ 	.word	0x0000c010
        /*01a0*/ 	.short	0x0100
        /*01a2*/ 	.byte	0x0b
	.zero		1


	//   ....[9]....
        /*01a4*/ 	.word	0x000004d0
        /*01a8*/ 	.word	0x000000ff
        /*01ac*/ 	.word	0x0000c038
        /*01b0*/ 	.short	0x0100
        /*01b2*/ 	.byte	0x0b
	.zero		1


	//   ....[10]....
        /*01b4*/ 	.word	0x000004e0
        /*01b8*/ 	.word	0x000000ff
        /*01bc*/ 	.word	0x0000c018
        /*01c0*/ 	.short	0x0100
        /*01c2*/ 	.byte	0x0b
	.zero		1


	//   ....[11]....
        /*01c4*/ 	.word	0x000004f0
        /*01c8*/ 	.word	0x000000ff
        /*01cc*/ 	.word	0x0000c040
        /*01d0*/ 	.short	0x0100
        /*01d2*/ 	.byte	0x0b
	.zero		1


	//   ....[12]....
        /*01d4*/ 	.word	0x00000500
        /*01d8*/ 	.word	0x000000ff
        /*01dc*/ 	.word	0x0000c020
        /*01e0*/ 	.short	0x0100
        /*01e2*/ 	.byte	0x0b
	.zero		1


	//   ....[13]....
        /*01e4*/ 	.word	0x00000510
        /*01e8*/ 	.word	0x000000ff
        /*01ec*/ 	.word	0x0000c048
        /*01f0*/ 	.short	0x0100
        /*01f2*/ 	.byte	0x0b
	.zero		1


	//   ....[14]....
        /*01f4*/ 	.word	0x00000640
        /*01f8*/ 	.word	0x000000ff
        /*01fc*/ 	.word	0x0000c070
        /*0200*/ 	.short	0x0100
        /*0202*/ 	.byte	0x0b
	.zero		1


	//   ....[15]....
        /*0204*/ 	.word	0x00000650
        /*0208*/ 	.word	0x000000ff
        /*020c*/ 	.word	0x0000c080
        /*0210*/ 	.short	0x0100
        /*0212*/ 	.byte	0x0b
	.zero		1


	//   ....[16]....
        /*0214*/ 	.word	0x00000660
        /*0218*/ 	.word	0x000000ff
        /*021c*/ 	.word	0x0000c078
        /*0220*/ 	.short	0x0100
        /*0222*/ 	.byte	0x0b
	.zero		1


	//   ....[17]....
        /*0224*/ 	.word	0x00000670
        /*0228*/ 	.word	0x000000ff
        /*022c*/ 	.word	0x0000c088
        /*0230*/ 	.short	0x0100
        /*0232*/ 	.byte	0x0b
	.zero		1


	//   ....[18]....
        /*0234*/ 	.word	0x000007b0
        /*0238*/ 	.word	0x000000ff
        /*023c*/ 	.word	0x0000c090
        /*0240*/ 	.short	0x0100
        /*0242*/ 	.byte	0x08
	.zero		1


	//   ....[19]....
        /*0244*/ 	.word	0x000007c0
        /*0248*/ 	.word	0x000000ff
        /*024c*/ 	.word	0x0000c098
        /*0250*/ 	.short	0x0100
        /*0252*/ 	.byte	0x08
	.zero		1


	//   ....[20]....
        /*0254*/ 	.word	0x000007d0
        /*0258*/ 	.word	0x000000ff
        /*025c*/ 	.word	0x0000c0a0
        /*0260*/ 	.short	0x0100
        /*0262*/ 	.byte	0x08
	.zero		1


	//   ....[21]....
        /*0264*/ 	.word	0x000007e0
        /*0268*/ 	.word	0x000000ff
        /*026c*/ 	.word	0x0000c0a8
        /*0270*/ 	.short	0x0100
        /*0272*/ 	.byte	0x08
	.zero		1


	//   ....[22]....
        /*0274*/ 	.word	0x000008e0
        /*0278*/ 	.word	0x000000ff
        /*027c*/ 	.word	0x0000c0c0
        /*0280*/ 	.short	0x0100
        /*0282*/ 	.byte	0x0b
	.zero		1


	//   ....[23]....
        /*0284*/ 	.word	0x000008f0
        /*0288*/ 	.word	0x000000ff
        /*028c*/ 	.word	0x0000c0c8
        /*0290*/ 	.short	0x0100
        /*0292*/ 	.byte	0x0b
	.zero		1


	//   ....[24]....
        /*0294*/ 	.word	0x00000df0
        /*0298*/ 	.word	0x000000ff
        /*029c*/ 	.word	0x0000c050
        /*02a0*/ 	.short	0x010a
        /*02a2*/ 	.byte	0x09
	.zero		1


	//   ....[25]....
        /*02a4*/ 	.word	0x00000f00
        /*02a8*/ 	.word	0x000000ff
        /*02ac*/ 	.word	0x0000c000
        /*02b0*/ 	.short	0x010a
        /*02b2*/ 	.byte	0x26
	.zero		1


	//   ....[26]....
        /*02b4*/ 	.word	0x00000f80
        /*02b8*/ 	.word	0x000000ff
        /*02bc*/ 	.word	0xfffffff8
        /*02c0*/ 	.short	0x010a
        /*02c2*/ 	.byte	0x10
	.zero		1


	//   ....[27]....
        /*02c4*/ 	.word	0x00003690
        /*02c8*/ 	.word	0x0000001e
        /*02cc*/ 	.word	0x00000000
        /*02d0*/ 	.short	0x0101
        /*02d2*/ 	.byte	0x0d
	.zero		1


	//   ....[28]....
        /*02d4*/ 	.word	0x00003890
        /*02d8*/ 	.word	0x000000ff
        /*02dc*/ 	.word	0x0000c008
        /*02e0*/ 	.short	0x010a
        /*02e2*/ 	.byte	0x26
	.zero		1


	//   ....[29]....
        /*02e4*/ 	.word	0x00003bb0
        /*02e8*/ 	.word	0x000000ff
        /*02ec*/ 	.word	0x00000000
        /*02f0*/ 	.short	0x0101
        /*02f2*/ 	.byte	0x07
	.zero		1


	//   ....[30]....
        /*02f4*/ 	.word	0x00003ce0
        /*02f8*/ 	.word	0x000000ff
        /*02fc*/ 	.word	0x0000c000
        /*0300*/ 	.short	0x010a
        /*0302*/ 	.byte	0x06
	.zero		1


	//   ....[31]....
        /*0304*/ 	.word	0x00005c10
        /*0308*/ 	.word	0x000000ff
        /*030c*/ 	.word	0x0000c000
        /*0310*/ 	.short	0x010a
        /*0312*/ 	.byte	0x06
	.zero		1


	//   ....[32]....
        /*0314*/ 	.word	0x00005f00
        /*0318*/ 	.word	0x000000ff
        /*031c*/ 	.word	0x0000c000
        /*0320*/ 	.short	0x010a
        /*0322*/ 	.byte	0x06
	.zero		1


	//   ....[33]....
        /*0324*/ 	.word	0x00006200
        /*0328*/ 	.word	0x000000ff
        /*032c*/ 	.word	0x00000000
        /*0330*/ 	.short	0x0101
        /*0332*/ 	.byte	0x06
	.zero		1


	//   ....[34]....
        /*0334*/ 	.word	0x000062b0
        /*0338*/ 	.word	0x000000ff
        /*033c*/ 	.word	0x00000000
        /*0340*/ 	.short	0x0101
        /*0342*/ 	.byte	0x06
	.zero		1


	//   ....[35]....
        /*0344*/ 	.word	0x00006450
        /*0348*/ 	.word	0x000000ff
        /*034c*/ 	.word	0x0000c000
        /*0350*/ 	.short	0x010a
        /*0352*/ 	.byte	0x06
	.zero		1


	//   ....[36]....
        /*0354*/ 	.word	0x00008dc0
        /*0358*/ 	.word	0x000000ff
        /*035c*/ 	.word	0x0000c000
        /*0360*/ 	.short	0x010a
        /*0362*/ 	.byte	0x06
	.zero		1


	//   ....[37]....
        /*0364*/ 	.word	0x00009060
        /*0368*/ 	.word	0x000000ff
        /*036c*/ 	.word	0x0000c000
        /*0370*/ 	.short	0x010a
        /*0372*/ 	.byte	0x06
	.zero		1


	//   ....[38]....
        /*0374*/ 	.word	0x00009360
        /*0378*/ 	.word	0x000000ff
        /*037c*/ 	.word	0x00000000
        /*0380*/ 	.short	0x0101
        /*0382*/ 	.byte	0x06
	.zero		1


	//   ....[39]....
        /*0384*/ 	.word	0x00009410
        /*0388*/ 	.word	0x000000ff
        /*038c*/ 	.word	0x00000000
        /*0390*/ 	.short	0x0101
        /*0392*/ 	.byte	0x06
	.zero		1


	//   ....[40]....
        /*0394*/ 	.word	0x00009a30
        /*0398*/ 	.word	0x000000ff
        /*039c*/ 	.word	0x00000008
        /*03a0*/ 	.short	0x010a
        /*03a2*/ 	.byte	0x10
	.zero		1


	//   ....[41]....
        /*03a4*/ 	.word	0x0000a4f0
        /*03a8*/ 	.word	0x00000000
        /*03ac*/ 	.word	0x0000c090
        /*03b0*/ 	.short	0x0101
        /*03b2*/ 	.byte	0x26
	.zero		1


	//   ....[42]....
        /*03b4*/ 	.word	0x0000a6c0
        /*03b8*/ 	.word	0x00000004
        /*03bc*/ 	.word	0x0000c060
        /*03c0*/ 	.short	0x010a
        /*03c2*/ 	.byte	0x3f
	.zero		1


	//   ....[43]....
        /*03c4*/ 	.word	0x0000a910
        /*03c8*/ 	.word	0x00000005
        /*03cc*/ 	.word	0x0000c028
        /*03d0*/ 	.short	0x010a
        /*03d2*/ 	.byte	0x3f
	.zero		1


	//   ....[44]....
        /*03d4*/ 	.word	0x0000ab50
        /*03d8*/ 	.word	0x00000004
        /*03dc*/ 	.word	0x0000c060
        /*03e0*/ 	.short	0x010a
        /*03e2*/ 	.byte	0x3f
	.zero		1


	//   ....[45]....
        /*03e4*/ 	.word	0x0000adc0
        /*03e8*/ 	.word	0x00000003
        /*03ec*/ 	.word	0x0000c028
        /*03f0*/ 	.short	0x010a
        /*03f2*/ 	.byte	0x3f
	.zero		1


	//   ....[46]....
        /*03f4*/ 	.word	0x0000b0d0
        /*03f8*/ 	.word	0x00000007
        /*03fc*/ 	.word	0x0000c028
        /*0400*/ 	.short	0x010a
        /*0402*/ 	.byte	0x3f
	.zero		1


	//   ....[47]....
        /*0404*/ 	.word	0x0000b340
        /*0408*/ 	.word	0x00000004
        /*040c*/ 	.word	0x0000c028
        /*0410*/ 	.short	0x010a
        /*0412*/ 	.byte	0x3f
	.zero		1


	//   ....[48]....
        /*0414*/ 	.word	0x0000b5a0
        /*0418*/ 	.word	0x00000002
        /*041c*/ 	.word	0x0000c050
        /*0420*/ 	.short	0x010a
        /*0422*/ 	.byte	0x3f
	.zero		1


	//   ....[49]....
        /*0424*/ 	.word	0x0000b600
        /*0428*/ 	.word	0x00000002
        /*042c*/ 	.word	0x0000c000
        /*0430*/ 	.short	0x010a
        /*0432*/ 	.byte	0x3f
	.zero		1


	//   ....[50]....
        /*0434*/ 	.word	0x0000b660
        /*0438*/ 	.word	0x00000003
        /*043c*/ 	.word	0xfffffff8
        /*0440*/ 	.short	0x010a
        /*0442*/ 	.byte	0x3f
	.zero		1


	//   ....[51]....
        /*0444*/ 	.word	0x0000b6c0
        /*0448*/ 	.word	0x0000000a
        /*044c*/ 	.word	0x0000c008
        /*0450*/ 	.short	0x010a
        /*0452*/ 	.byte	0x3f
	.zero		1


	//   ....[52]....
        /*0454*/ 	.word	0x0000b720
        /*0458*/ 	.word	0x00000006
        /*045c*/ 	.word	0x0000c000
        /*0460*/ 	.short	0x010a
        /*0462*/ 	.byte	0x3f
	.zero		1


	//   ....[53]....
        /*0464*/ 	.word	0x0000b780
        /*0468*/ 	.word	0x0000000a
        /*046c*/ 	.word	0x0000c000
        /*0470*/ 	.short	0x010a
        /*0472*/ 	.byte	0x3f
	.zero		1


	//   ....[54]....
        /*0474*/ 	.word	0x0000b7e0
        /*0478*/ 	.word	0x00000006
        /*047c*/ 	.word	0x0000c000
        /*0480*/ 	.short	0x010a
        /*0482*/ 	.byte	0x3f
	.zero		1


	//   ....[55]....
        /*0484*/ 	.word	0x0000b840
        /*0488*/ 	.word	0x0000000b
        /*048c*/ 	.word	0x0000c000
        /*0490*/ 	.short	0x010a
        /*0492*/ 	.byte	0x3f
	.zero		1


	//   ....[56]....
        /*0494*/ 	.word	0x0000b8a0
        /*0498*/ 	.word	0x00000003
        /*049c*/ 	.word	0x00000008
        /*04a0*/ 	.short	0x010a
        /*04a2*/ 	.byte	0x3f
	.zero		1


	//   ....[57]....
        /*04a4*/ 	.word	0x0000b8f0
        /*04a8*/ 	.word	0x00000004
        /*04ac*/ 	.word	0x0000c060
        /*04b0*/ 	.short	0x010a
        /*04b2*/ 	.byte	0x3f
	.zero		1


	//   ....[58]....
        /*04b4*/ 	.word	0x0000b940
        /*04b8*/ 	.word	0x00000005
        /*04bc*/ 	.word	0x0000c028
        /*04c0*/ 	.short	0x010a
        /*04c2*/ 	.byte	0x3f
	.zero		1


	//   ....[59]....
        /*04c4*/ 	.word	0x0000b990
        /*04c8*/ 	.word	0x00000004
        /*04cc*/ 	.word	0x0000c060
        /*04d0*/ 	.short	0x010a
        /*04d2*/ 	.byte	0x3f
	.zero		1


	//   ....[60]....
        /*04d4*/ 	.word	0x0000b9e0
        /*04d8*/ 	.word	0x00000003
        /*04dc*/ 	.word	0x0000c028
        /*04e0*/ 	.short	0x010a
        /*04e2*/ 	.byte	0x3f
	.zero		1


	//   ....[61]....
        /*04e4*/ 	.word	0x0000ba30
        /*04e8*/ 	.word	0x00000007
        /*04ec*/ 	.word	0x0000c028
        /*04f0*/ 	.short	0x010a
        /*04f2*/ 	.byte	0x3f
	.zero		1


	//   ....[62]....
        /*04f4*/ 	.word	0x0000ba80
        /*04f8*/ 	.word	0x00000004
        /*04fc*/ 	.word	0x0000c028
        /*0500*/ 	.short	0x010a
        /*0502*/ 	.byte	0x3f
	.zero		1


	//----- nvinfo : EIATTR_NUM_MBARRIERS
	.align		4
.L_37:
        /*0504*/ 	.byte	0x03, 0x38
        /*0506*/ 	.short	0x0018


	//----- nvinfo : EIATTR_EXIT_INSTR_OFFSETS
	.align		4
        /*0508*/ 	.byte	0x04, 0x1c
        /*050a*/ 	.short	(.L_39 - .L_38)


	//   ....[0]....
.L_38:
        /*050c*/ 	.word	0x000009a0


	//   ....[1]....
        /*0510*/ 	.word	0x0000a500


	//   ....[2]....
        /*0514*/ 	.word	0x0000a540


	//   ....[3]....
        /*0518*/ 	.word	0x0000afd0


	//   ....[4]....
        /*051c*/ 	.word	0x0000b580


	//----- nvinfo : EIATTR_MAX_THREADS
	.align		4
.L_39:
        /*0520*/ 	.byte	0x04, 0x05
        /*0522*/ 	.short	(.L_41 - .L_40)
.L_40:
        /*0524*/ 	.word	0x00000180
        /*0528*/ 	.word	0x00000001
        /*052c*/ 	.word	0x00000001


	//----- nvinfo : EIATTR_CRS_STACK_SIZE
	.align		4
.L_41:
        /*0530*/ 	.byte	0x04, 0x1e
        /*0532*/ 	.short	(.L_43 - .L_42)
.L_42:
        /*0534*/ 	.word	0x00000000


	//----- nvinfo : EIATTR_CBANK_PARAM_SIZE
	.align		4
.L_43:
        /*0538*/ 	.byte	0x03, 0x19
        /*053a*/ 	.short	0x0870


	//----- nvinfo : EIATTR_PARAM_CBANK
	.align		4
        /*053c*/ 	.byte	0x04, 0x0a
        /*053e*/ 	.short	(.L_45 - .L_44)
	.align		4
.L_44:
        /*0540*/ 	.word	index@(.nv.constant0._ZN7cutlass13device_kernelINS_4fmha6kernel28FmhaKernelTmaWarpSpecializedINS1_10collective30FmhaMainloopTmaWarpSpecializedINS_6half_tEffN4cute5tupleIJNS7_1CILi128EEESA_NS9_ILi32EEEEEENS8_IJiNS9_ILi1EEENS8_IJiiEEEEEESF_SF_NS4_12CausalFusionEJEEENS4_15FmhaFwdEpilogueIS6_fNS8_IJNS9_ILi64EEESB_SA_EEEEENS2_23IndividualTileSchedulerEJEEEEEvNT_6ParamsE)
        /*0544*/ 	.short	0x0210
        /*0546*/ 	.short	0x0870


	//----- nvinfo : EIATTR_SW_WAR
	.align		4
.L_45:
        /*0548*/ 	.byte	0x04, 0x36
        /*054a*/ 	.short	(.L_47 - .L_46)
.L_46:
        /*054c*/ 	.word	0x00000008
.L_47:


//--------------------- .nv.callgraph             --------------------------
	.section	.nv.callgraph,"",@"SHT_CUDA_CALLGRAPH"
	.align	4
	.sectionentsize	8
	.align		4
        /*0000*/ 	.word	0x00000000
	.align		4
        /*0004*/ 	.word	0xffffffff
	.align		4
        /*0008*/ 	.word	index@(_ZN7cutlass13device_kernelINS_4fmha6kernel28FmhaKernelTmaWarpSpecializedINS1_10collective30FmhaMainloopTmaWarpSpecializedINS_6half_tEffN4cute5tupleIJNS7_1CILi128EEESA_NS9_ILi32EEEEEENS8_IJiNS9_ILi1EEENS8_IJiiEEEEEESF_SF_NS4_12CausalFusionEJEEENS4_15FmhaFwdEpilogueIS6_fNS8_IJNS9_ILi64EEESB_SA_EEEEENS2_23IndividualTileSchedulerEJEEEEEvNT_6ParamsE)
	.align		4
        /*000c*/ 	.word	index@(__assertfail)
	.align		4
        /*0010*/ 	.word	0x00000000
	.align		4
        /*0014*/ 	.word	0xfffffffe
	.align		4
        /*0018*/ 	.word	0x00000000
	.align		4
        /*001c*/ 	.word	0xfffffffd
	.align		4
        /*0020*/ 	.word	0x00000000
	.align		4
        /*0024*/ 	.word	0xfffffffc


//--------------------- .nv.constant4             --------------------------
	.section	.nv.constant4,"a",@progbits
	.align	8
	.align		8
.nv.constant4:
        /*0000*/ 	.dword	__assertfail
	.align		8
        /*0008*/ 	.dword	__unnamed_1
	.align		8
        /*0010*/ 	.dword	_ZN39_INTERNAL_02945033_4_k_cu_5bbb0c58_29634cuda3std3__45__cpo5beginE
	.align		8
        /*0018*/ 	.dword	_ZN39_INTERNAL_02945033_4_k_cu_5bbb0c58_29634cuda3std3__45__cpo3endE
	.align		8
        /*0020*/ 	.dword	_ZN39_INTERNAL_02945033_4_k_cu_5bbb0c58_29634cuda3std3__45__cpo6cbeginE
	.align		8
        /*0028*/ 	.dword	_ZN39_INTERNAL_02945033_4_k_cu_5bbb0c58_29634cuda3std3__45__cpo4cendE
	.align		8
        /*0030*/ 	.dword	_ZN39_INTERNAL_02945033_4_k_cu_5bbb0c58_29634cuda3std3__441_GLOBAL__N__02945033_4_k_cu_5bbb0c58_29636ignoreE
	.align		8
        /*0038*/ 	.dword	_ZN39_INTERNAL_02945033_4_k_cu_5bbb0c58_29634cuda3std3__419piecewise_constructE
	.align		8
        /*0040*/ 	.dword	_ZN39_INTERNAL_02945033_4_k_cu_5bbb0c58_29634cuda3std3__48in_placeE
	.align		8
        /*0048*/ 	.dword	_ZN39_INTERNAL_02945033_4_k_cu_5bbb0c58_29634cuda3std6ranges3__45__cpo4swapE
	.align		8
        /*0050*/ 	.dword	_ZN39_INTERNAL_02945033_4_k_cu_5bbb0c58_29634cuda3std6ranges3__45__cpo9iter_moveE
	.align		8
        /*0058*/ 	.dword	_ZN39_INTERNAL_02945033_4_k_cu_5bbb0c58_29634cute7productE
	.align		8
        /*0060*/ 	.dword	_ZN39_INTERNAL_02945033_4_k_cu_5bbb0c58_29634cute1_E
	.align		8
        /*0068*/ 	.dword	$str$24
	.align		8
        /*0070*/ 	.dword	$str$25


//--------------------- .text._ZN7cutlass13device_kernelINS_4fmha6kernel28FmhaKernelTmaWarpSpecializedINS1_10collective30FmhaMainloopTmaWarpSpecializedINS_6half_tEffN4cute5tupleIJNS7_1CILi128EEESA_NS9_ILi32EEEEEENS8_IJiNS9_ILi1EEENS8_IJiiEEEEEESF_SF_NS4_12CausalFusionEJEEENS4_15FmhaFwdEpilogueIS6_fNS8_IJNS9_ILi64EEESB_SA_EEEEENS2_23IndividualTileSchedulerEJEEEEEvNT_6ParamsE --------------------------
	.section	.text._ZN7cutlass13device_kernelINS_4fmha6kernel28FmhaKernelTmaWarpSpecializedINS1_10collective30FmhaMainloopTmaWarpSpecializedINS_6half_tEffN4cute5tupleIJNS7_1CILi128EEESA_NS9_ILi32EEEEEENS8_IJiNS9_ILi1EEENS8_IJiiEEEEEESF_SF_NS4_12CausalFusionEJEEENS4_15FmhaFwdEpilogueIS6_fNS8_IJNS9_ILi64EEESB_SA_EEEEENS2_23IndividualTileSchedulerEJEEEEEvNT_6ParamsE,"ax",@progbits
	.align	128
.text._ZN7cutlass13device_kernelINS_4fmha6kernel28FmhaKernelTmaWarpSpecializedINS1_10collective30FmhaMainloopTmaWarpSpecializedINS_6half_tEffN4cute5tupleIJNS7_1CILi128EEESA_NS9_ILi32EEEEEENS8_IJiNS9_ILi1EEENS8_IJiiEEEEEESF_SF_NS4_12CausalFusionEJEEENS4_15FmhaFwdEpilogueIS6_fNS8_IJNS9_ILi64EEESB_SA_EEEEENS2_23IndividualTileSchedulerEJEEEEEvNT_6ParamsE:
        .type           _ZN7cutlass13device_kernelINS_4fmha6kernel28FmhaKernelTmaWarpSpecializedINS1_10collective30FmhaMainloopTmaWarpSpecializedINS_6half_tEffN4cute5tupleIJNS7_1CILi128EEESA_NS9_ILi32EEEEEENS8_IJiNS9_ILi1EEENS8_IJiiEEEEEESF_SF_NS4_12CausalFusionEJEEENS4_15FmhaFwdEpilogueIS6_fNS8_IJNS9_ILi64EEESB_SA_EEEEENS2_23IndividualTileSchedulerEJEEEEEvNT_6ParamsE,@function
        .size           _ZN7cutlass13device_kernelINS_4fmha6kernel28FmhaKernelTmaWarpSpecializedINS1_10collective30FmhaMainloopTmaWarpSpecializedINS_6half_tEffN4cute5tupleIJNS7_1CILi128EEESA_NS9_ILi32EEEEEENS8_IJiNS9_ILi1EEENS8_IJiiEEEEEESF_SF_NS4_12CausalFusionEJEEENS4_15FmhaFwdEpilogueIS6_fNS8_IJNS9_ILi64EEESB_SA_EEEEENS2_23IndividualTileSchedulerEJEEEEEvNT_6ParamsE,(.L_x_117 - _ZN7cutlass13device_kernelINS_4fmha6kernel28FmhaKernelTmaWarpSpecializedINS1_10collective30FmhaMainloopTmaWarpSpecializedINS_6half_tEffN4cute5tupleIJNS7_1CILi128EEESA_NS9_ILi32EEEEEENS8_IJiNS9_ILi1EEENS8_IJiiEEEEEESF_SF_NS4_12CausalFusionEJEEENS4_15FmhaFwdEpilogueIS6_fNS8_IJNS9_ILi64EEESB_SA_EEEEENS2_23IndividualTileSchedulerEJEEEEEvNT_6ParamsE)
        .other          _ZN7cutlass13device_kernelINS_4fmha6kernel28FmhaKernelTmaWarpSpecializedINS1_10collective30FmhaMainloopTmaWarpSpecializedINS_6half_tEffN4cute5tupleIJNS7_1CILi128EEESA_NS9_ILi32EEEEEENS8_IJiNS9_ILi1EEENS8_IJiiEEEEEESF_SF_NS4_12CausalFusionEJEEENS4_15FmhaFwdEpilogueIS6_fNS8_IJNS9_ILi64EEESB_SA_EEEEENS2_23IndividualTileSchedulerEJEEEEEvNT_6ParamsE,@"STO_CUDA_ENTRY STV_DEFAULT"
_ZN7cutlass13device_kernelINS_4fmha6kernel28FmhaKernelTmaWarpSpecializedINS1_10collective30FmhaMainloopTmaWarpSpecializedINS_6half_tEffN4cute5tupleIJNS7_1CILi128EEESA_NS9_ILi32EEEEEENS8_IJiNS9_ILi1EEENS8_IJiiEEEEEESF_SF_NS4_12CausalFusionEJEEENS4_15FmhaFwdEpilogueIS6_fNS8_IJNS9_ILi64EEESB_SA_EEEEENS2_23IndividualTileSchedulerEJEEEEEvNT_6ParamsE:
[----:B------:R-:W1:Y:S01]  /*0000*/  LDC R1, c[0x0][0x28] ;  /* 0x00000a00ff017b82 */ /* 0x000e620000000800 */
[----:B------:R-:W2:Y:S01]  /*0010*/  S2R R0, SR_TID.X ;  /* 0x0000000000007919 */ /* 0x000ea20000002100 */
[----:B------:R-:W-:Y:S01]  /*0020*/  ELECT P1, URZ, PT ;  /* 0x00000000003f782f */ /* 0x000fe20003820000 */
[----:B------:R-:W-:Y:S01]  /*0030*/  BSSY B0, `(.L_x_0) ;  /* 0x0000017000007945 */ /* 0x000fe20003800000 */
[----:B--2---:R-:W-:-:S05]  /*0040*/  SHF.R.U32.HI R2, RZ, 0x5, R0 ;  /* 0x00000005ff027819 */ /* 0x004fca0000011600 */
[----:B------:R-:W2:Y:S02]  /*0050*/  SHFL.IDX PT, R3, R2, RZ, 0x1f ;  /* 0x00001fff02037589 */ /* 0x000ea400000e0000 */
[----:B--2---:R-:W-:Y:S02]  /*0060*/  R2UR UR4, R3 ;  /* 0x00000000030472ca */ /* 0x004fe400000e0000 */
[----:B------:R-:W-:-:S06]  /*0070*/  SHF.R.U32.HI R3, RZ, 0x7, R0 ;  /* 0x00000007ff037819 */ /* 0x000fcc0000011600 */
[----:B------:R-:W2:Y:S05]  /*0080*/  SHFL.IDX PT, R3, R3, RZ, 0x1f ;  /* 0x00001fff03037589 */ /* 0x000eaa00000e0000 */
[----:B------:R-:W-:Y:S02]  /*0090*/  USHF.R.S32.HI UR5, URZ, 0x1f, UR4 ;  /* 0x0000001f3f057899 */ /* 0x000fe40008011404 */
[----:B------:R-:W-:Y:S02]  /*00a0*/  ISETP.NE.OR P0, PT, RZ, UR4, !P1 ;  /* 0x00000004ff007c0c */ /* 0x000fe4000cf05670 */
[----:B------:R-:W-:-:S04]  /*00b0*/  ULEA.HI UR5, UR5, UR4, URZ, 0x2 ;  /* 0x0000000405057291 */ /* 0x000fc8000f8f103f */
[----:B------:R-:W-:-:S04]  /*00c0*/  ULOP3.LUT UR5, UR5, 0xfffffffc, URZ, 0xc0, !UPT ;  /* 0xfffffffc05057892 */ /* 0x000fc8000f8ec03f */
[----:B------:R-:W-:-:S03]  /*00d0*/  UIADD3 UR10, UR4, -UR5, URZ ;  /* 0x80000005040a7290 */ /* 0x000fc6000fffe03f */
[----:B-1----:R-:W-:Y:S09]  /*00e0*/  @P0 BRA `(.L_x_1) ;  /* 0x00000000002c0947 */ /* 0x002ff20003800000 */
[----:B------:R-:W-:Y:S02]  /*00f0*/  ULDC.64 UR4, c[0x0][0x198] ;  /* 0x0000660000047ab9 */ /* 0x000fe40000000a00 */
[----:B------:R-:W-:Y:S02]  /*0100*/  UIADD3 UR6, UP0, UR4, 0xf0, URZ ;  /* 0x000000f004067890 */ /* 0x000fe4000ff1e03f */
[----:B------:R-:W-:Y:S02]  /*0110*/  UIADD3 UR8, UP1, UR4, 0x1f0, URZ ;  /* 0x000001f004087890 */ /* 0x000fe4000ff3e03f */
[----:B------:R-:W-:Y:S02]  /*0120*/  UIADD3 UR4, UP2, UR4, 0x2f0, URZ ;  /* 0x000002f004047890 */ /* 0x000fe4000ff5e03f */
[----:B------:R-:W-:Y:S02]  /*0130*/  UIADD3.X UR7, URZ, UR5, URZ, UP0, !UPT ;  /* 0x000000053f077290 */ /* 0x000fe400087fe43f */
[----:B------:R-:W-:-:S02]  /*0140*/  UIADD3.X UR9, URZ, UR5, URZ, UP1, !UPT ;  /* 0x000000053f097290 */ /* 0x000fc40008ffe43f */
[----:B------:R-:W-:-:S05]  /*0150*/  UIADD3.X UR5, URZ, UR5, URZ, UP2, !UPT ;  /* 0x000000053f057290 */ /* 0x000fca00097fe43f */
[----:B------:R1:W-:Y:S02]  /*0160*/  UTMACCTL.PF [UR6] ;  /* 0x00000000060079b9 */ /* 0x0003e40008040000 */
[----:B------:R1:W-:Y:S02]  /*0170*/  UTMACCTL.PF [UR8] ;  /* 0x00000000080079b9 */ /* 0x0003e40008040000 */
[----:B------:R1:W-:Y:S02]  /*0180*/  UTMACCTL.PF [UR4] ;  /* 0x00000000040079b9 */ /* 0x0003e40008040000 */
[----:B-1----:R-:W-:Y:S01]  /*0190*/  NOP ;  /* 0x0000000000007918 */ /* 0x002fe20000000000 */
.L_x_1:
[----:B------:R-:W-:Y:S05]  /*01a0*/  BSYNC B0 ;  /* 0x0000000000007941 */ /* 0x000fea0003800000 */
.L_x_0:
[----:B------:R-:W1:Y:S01]  /*01b0*/  SHFL.IDX PT, R4, R2, RZ, 0x1f ;  /* 0x00001fff02047589 */ /* 0x000e6200000e0000 */
[----:B--2---:R-:W-:Y:S01]  /*01c0*/  R2UR UR36, R3 ;  /* 0x00000000032472ca */ /* 0x004fe200000e0000 */
[----:B------:R-:W-:-:S12]  /*01d0*/  UISETP.NE.AND UP0, UPT, UR10, 0x1, UPT ;  /* 0x000000010a00788c */ /* 0x000fd8000bf05270 */
[----:B------:R-:W-:Y:S02]  /*01e0*/  UIADD3 UR7, UR36, -0x1, URZ ;  /* 0xffffffff24077890 */ /* 0x000fe4000fffe03f */
[----:B------:R-:W-:Y:S02]  /*01f0*/  UISETP.EQ.AND UP0, UPT, UR36, URZ, !UP0 ;  /* 0x0000003f2400728c */ /* 0x000fe4000c702270 */
[----:B------:R-:W-:Y:S02]  /*0200*/  UISETP.GE.U32.AND UP1, UPT, UR7, 0x4, UPT ;  /* 0x000000040700788c */ /* 0x000fe4000bf26070 */
[----:B------:R-:W-:Y:S01]  /*0210*/  USEL UR6, URZ, 0x1, !UP0 ;  /* 0x000000013f067887 */ /* 0x000fe2000c000000 */
[----:B-1----:R-:W-:-:S03]  /*0220*/  ISETP.NE.AND P0, PT, R4, RZ, PT ;  /* 0x000000ff0400720c */ /* 0x002fc60003f05270 */
[----:B------:R-:W-:-:S10]  /*0230*/  USEL UR6, UR6, 0x2, UP1 ;  /* 0x0000000206067887 */ /* 0x000fd40008800000 */
[----:B------:R-:W-:Y:S05]  /*0240*/  @P0 BRA `(.L_x_2) ;  /* 0x0000000000480947 */ /* 0x000fea0003800000 */
[----:B------:R-:W1:Y:S01]  /*0250*/  S2UR UR11, SR_CgaCtaId ;  /* 0x00000000000b79c3 */ /* 0x000e620000008800 */
[----:B------:R-:W-:Y:S01]  /*0260*/  UMOV UR4, 0x400 ;  /* 0x0000040000047882 */ /* 0x000fe20000000000 */
[----:B------:R-:W-:Y:S01]  /*0270*/  UMOV UR5, 0x1 ;  /* 0x0000000100057882 */ /* 0x000fe20000000000 */
[----:B------:R-:W-:Y:S01]  /*0280*/  UMOV UR8, 0x80 ;  /* 0x0000008000087882 */ /* 0x000fe20000000000 */
[----:B------:R-:W-:Y:S01]  /*0290*/  ELECT P0, URZ, PT ;  /* 0x00000000003f782f */ /* 0x000fe20003800000 */
[----:B------:R-:W-:-:S04]  /*02a0*/  UIADD3 UR8, -UR8, 0x100000, URZ ;  /* 0x0010000008087890 */ /* 0x000fc8000fffe13f */
[----:B------:R-:W-:Y:S02]  /*02b0*/  USHF.L.U32 UR9, UR8, 0xb, URZ ;  /* 0x0000000b08097899 */ /* 0x000fe4000800063f */
[----:B------:R-:W-:Y:S02]  /*02c0*/  USHF.L.U32 UR8, UR8, 0x1, URZ ;  /* 0x0000000108087899 */ /* 0x000fe4000800063f */
[----:B-1----:R-:W-:Y:S02]  /*02d0*/  ULEA UR11, UR11, UR4, 0x18 ;  /* 0x000000040b0b7291 */ /* 0x002fe4000f8ec03f */
[----:B------:R-:W-:-:S04]  /*02e0*/  UIADD3 UR4, -UR5, 0x100000, URZ ;  /* 0x0010000005047890 */ /* 0x000fc8000fffe13f */
[----:B------:R-:W-:Y:S02]  /*02f0*/  USHF.L.U32 UR5, UR4, 0xb, URZ ;  /* 0x0000000b04057899 */ /* 0x000fe4000800063f */
[----:B------:R-:W-:Y:S01]  /*0300*/  USHF.L.U32 UR4, UR4, 0x1, URZ ;  /* 0x0000000104047899 */ /* 0x000fe2000800063f */
[----:B------:R-:W1:Y:S11]  /*0310*/  FENCE.VIEW.ASYNC.S ;  /* 0x00000000000073c6 */ /* 0x000e760000000000 */
[----:B-1----:R1:W2:Y:S01]  /*0320*/  SYNCS.EXCH.64 URZ, [UR11+0xc050], UR4 ;  /* 0x00c050040b3f75b2 */ /* 0x0022a20008000100 */
[----:B------:R1:W3:Y:S01]  /*0330*/  SYNCS.EXCH.64 URZ, [UR11+0xc060], UR8 ;  /* 0x00c060080b3f75b2 */ /* 0x0002e20008000100 */
[----:B------:R1:W4:Y:S01]  /*0340*/  SYNCS.EXCH.64 URZ, [UR11+0xc058], UR4 ;  /* 0x00c058040b3f75b2 */ /* 0x0003220008000100 */
[----:B------:R1:W1:Y:S01]  /*0350*/  SYNCS.EXCH.64 URZ, [UR11+0xc068], UR8 ;  /* 0x00c068080b3f75b2 */ /* 0x0002620008000100 */
[----:B------:R-:W-:Y:S01]  /*0360*/  NOP ;  /* 0x0000000000007918 */ /* 0x000fe20000000000 */
.L_x_2:
[----:B------:R-:W5:Y:S01]  /*0370*/  SHFL.IDX PT, R3, R2, RZ, 0x1f ;  /* 0x00001fff02037589 */ /* 0x000f6200000e0000 */
[----:B------:R-:W-:Y:S01]  /*0380*/  NOP ;  /* 0x0000000000007918 */ /* 0x000fe20000000000 */
[----:B-----5:R-:W-:-:S13]  /*0390*/  ISETP.NE.AND P0, PT, R3, RZ, PT ;  /* 0x000000ff0300720c */ /* 0x020fda0003f05270 */
[----:B------:R-:W-:Y:S05]  /*03a0*/  @P0 BRA `(.L_x_3) ;  /* 0x0000000000600947 */ /* 0x000fea0003800000 */
[----:B-1----:R-:W1:Y:S01]  /*03b0*/  S2UR UR5, SR_CgaCtaId ;  /* 0x00000000000579c3 */ /* 0x002e620000008800 */
[----:B------:R-:W-:Y:S01]  /*03c0*/  UMOV UR4, 0x400 ;  /* 0x0000040000047882 */ /* 0x000fe20000000000 */
[----:B------:R-:W-:Y:S01]  /*03d0*/  UMOV UR8, 0x1 ;  /* 0x0000000100087882 */ /* 0x000fe20000000000 */
[----:B------:R-:W-:Y:S01]  /*03e0*/  UMOV UR12, 0x100 ;  /* 0x00000100000c7882 */ /* 0x000fe20000000000 */
[----:B------:R-:W-:-:S04]  /*03f0*/  UIADD3 UR8, -UR8, 0x100000, URZ ;  /* 0x0010000008087890 */ /* 0x000fc8000fffe13f */
[----:B------:R-:W-:Y:S02]  /*0400*/  USHF.L.U32 UR9, UR8, 0xb, URZ ;  /* 0x0000000b08097899 */ /* 0x000fe4000800063f */
[----:B------:R-:W-:Y:S01]  /*0410*/  USHF.L.U32 UR8, UR8, 0x1, URZ ;  /* 0x0000000108087899 */ /* 0x000fe2000800063f */
[----:B------:R-:W-:Y:S01]  /*0420*/  ELECT P0, URZ, PT ;  /* 0x00000000003f782f */ /* 0x000fe20003800000 */
[----:B-1----:R-:W-:Y:S02]  /*0430*/  ULEA UR11, UR5, UR4, 0x18 ;  /* 0x00000004050b7291 */ /* 0x002fe4000f8ec03f */
[----:B------:R-:W-:-:S04]  /*0440*/  UIADD3 UR4, -UR12, 0x100000, URZ ;  /* 0x001000000c047890 */ /* 0x000fc8000fffe13f */
[----:B------:R-:W-:Y:S02]  /*0450*/  USHF.L.U32 UR5, UR4, 0xb, URZ ;  /* 0x0000000b04057899 */ /* 0x000fe4000800063f */
[----:B------:R-:W-:Y:S01]  /*0460*/  USHF.L.U32 UR4, UR4, 0x1, URZ ;  /* 0x0000000104047899 */ /* 0x000fe2000800063f */
[----:B------:R-:W1:Y:S03]  /*0470*/  FENCE.VIEW.ASYNC.S ;  /* 0x00000000000073c6 */ /* 0x000e660000000000 */
[----:B-1----:R1:W1:Y:S08]  /*0480*/  SYNCS.EXCH.64 URZ, [UR11+0xc000], UR8 ;  /* 0x00c000080b3f75b2 */ /* 0x0022700008000100 */
[----:B------:R1:W1:Y:S01]  /*0490*/  SYNCS.EXCH.64 URZ, [UR11+0xc028], UR4 ;  /* 0x00c028040b3f75b2 */ /* 0x0002620008000100 */
        /* <DEDUP_REMOVED lines=8> */
[----:B------:R-:W-:Y:S01]  /*0520*/  NOP ;  /* 0x0000000000007918 */ /* 0x000fe20000000000 */
.L_x_3:
        /* <DEDUP_REMOVED lines=21> */
[----:B------:R-:W-:Y:S01]  /*0680*/  NOP ;  /* 0x0000000000007918 */ /* 0x000fe20000000000 */
.L_x_4:
[----:B------:R-:W5:Y:S01]  /*0690*/  SHFL.IDX PT, R3, R2, RZ, 0x1f ;  /* 0x00001fff02037589 */ /* 0x000f6200000e0000 */
[----:B------:R-:W-:Y:S01]  /*06a0*/  ELECT P0, URZ, PT ;  /* 0x00000000003f782f */ /* 0x000fe20003800000 */
[----:B------:R-:W-:Y:S01]  /*06b0*/  NOP ;  /* 0x0000000000007918 */ /* 0x000fe20000000000 */
[----:B-1----:R-:W-:Y:S02]  /*06c0*/  UMOV UR4, 0x80 ;  /* 0x0000008000047882 */ /* 0x002fe40000000000 */
[C---:B-----5:R-:W-:Y:S02]  /*06d0*/  ISETP.NE.OR P0, PT, R3.reuse, RZ, !P0 ;  /* 0x000000ff0300720c */ /* 0x060fe40004705670 */
[----:B------:R-:W-:-:S11]  /*06e0*/  ISETP.NE.AND P2, PT, R3, RZ, PT ;  /* 0x000000ff0300720c */ /* 0x000fd60003f45270 */
[----:B------:R-:W-:Y:S01]  /*06f0*/  VOTEU.ALL UP0, P0 ;  /* 0x00000000003f7886 */ /* 0x000fe20000000000 */
[----:B------:R-:W-:Y:S01]  /*0700*/  VOTEU.ALL UP1, P0 ;  /* 0x00000000003f7886 */ /* 0x000fe20000020000 */
[----:B------:R-:W-:Y:S01]  /*0710*/  VOTEU.ALL UP2, P0 ;  /* 0x00000000003f7886 */ /* 0x000fe20000040000 */
[----:B------:R-:W-:Y:S02]  /*0720*/  VOTEU.ALL UP3, P0 ;  /* 0x00000000003f7886 */ /* 0x000fe40000060000 */
[----:B------:R-:W1:Y:S01]  /*0730*/  @!UP0 S2UR UR9, SR_CgaCtaId ;  /* 0x00000000000989c3 */ /* 0x000e620000008800 */
[----:B------:R-:W-:Y:S01]  /*0740*/  @!UP0 UMOV UR8, 0x400 ;  /* 0x0000040000088882 */ /* 0x000fe20000000000 */
[----:B------:R-:W-:-:S04]  /*0750*/  @!UP0 UIADD3 UR4, -UR4, 0x100000, URZ ;  /* 0x0010000004048890 */ /* 0x000fc8000fffe13f */
[----:B------:R-:W-:Y:S02]  /*0760*/  @!UP0 USHF.L.U32 UR5, UR4, 0xb, URZ ;  /* 0x0000000b04058899 */ /* 0x000fe4000800063f */
[----:B------:R-:W-:Y:S02]  /*0770*/  @!UP0 USHF.L.U32 UR4, UR4, 0x1, URZ ;  /* 0x0000000104048899 */ /* 0x000fe4000800063f */
[----:B-1----:R-:W-:Y:S01]  /*0780*/  @!UP0 ULEA UR8, UR9, UR8, 0x18 ;  /* 0x0000000809088291 */ /* 0x002fe2000f8ec03f */
[----:B------:R-:W-:Y:S01]  /*0790*/  VOTEU.ALL UP0, P0 ;  /* 0x00000000003f7886 */ /* 0x000fe20000000000 */
[----:B------:R-:W1:Y:S10]  /*07a0*/  FENCE.VIEW.ASYNC.S ;  /* 0x00000000000073c6 */ /* 0x000e740000000000 */
[----:B-1----:R1:W1:Y:S01]  /*07b0*/  @!UP0 SYNCS.EXCH.64 URZ, [UR8+0xc090], UR4 ;  /* 0x00c09004083f85b2 */ /* 0x0022620008000100 */
[----:B------:R1:W1:Y:S01]  /*07c0*/  @!UP1 SYNCS.EXCH.64 URZ, [UR8+0xc098], UR4 ;  /* 0x00c09804083f95b2 */ /* 0x0002620008000100 */
[----:B------:R1:W1:Y:S01]  /*07d0*/  @!UP2 SYNCS.EXCH.64 URZ, [UR8+0xc0a0], UR4 ;  /* 0x00c0a004083fa5b2 */ /* 0x0002620008000100 */
[----:B------:R1:W1:Y:S01]  /*07e0*/  @!UP3 SYNCS.EXCH.64 URZ, [UR8+0xc0a8], UR4 ;  /* 0x00c0a804083fb5b2 */ /* 0x0002620008000100 */
[----:B------:R-:W-:Y:S01]  /*07f0*/  NOP ;  /* 0x0000000000007918 */ /* 0x000fe20000000000 */
[----:B------:R-:W-:Y:S05]  /*0800*/  @P2 BRA `(.L_x_5) ;  /* 0x0000000000402947 */ /* 0x000fea0003800000 */
[----:B-1----:R-:W1:Y:S01]  /*0810*/  S2UR UR5, SR_CgaCtaId ;  /* 0x00000000000579c3 */ /* 0x002e620000008800 */
[----:B------:R-:W-:Y:S01]  /*0820*/  UMOV UR4, 0x400 ;  /* 0x0000040000047882 */ /* 0x000fe20000000000 */
[----:B------:R-:W-:Y:S01]  /*0830*/  UMOV UR8, 0x20 ;  /* 0x0000002000087882 */ /* 0x000fe20000000000 */
[----:B------:R-:W-:Y:S01]  /*0840*/  UMOV UR9, 0x80 ;  /* 0x0000008000097882 */ /* 0x000fe20000000000 */
[----:B------:R-:W-:Y:S01]  /*0850*/  ELECT P0, URZ, PT ;  /* 0x00000000003f782f */ /* 0x000fe20003800000 */
[----:B-1----:R-:W-:Y:S02]  /*0860*/  ULEA UR11, UR5, UR4, 0x18 ;  /* 0x00000004050b7291 */ /* 0x002fe4000f8ec03f */
[----:B------:R-:W-:-:S04]  /*0870*/  UIADD3 UR4, -UR8, 0x100000, URZ ;  /* 0x0010000008047890 */ /* 0x000fc8000fffe13f */
[----:B------:R-:W-:Y:S02]  /*0880*/  USHF.L.U32 UR5, UR4, 0xb, URZ ;  /* 0x0000000b04057899 */ /* 0x000fe4000800063f */
[----:B------:R-:W-:Y:S02]  /*0890*/  USHF.L.U32 UR4, UR4, 0x1, URZ ;  /* 0x0000000104047899 */ /* 0x000fe4000800063f */
[----:B------:R-:W-:-:S04]  /*08a0*/  UIADD3 UR8, -UR9, 0x100000, URZ ;  /* 0x0010000009087890 */ /* 0x000fc8000fffe13f */
[----:B------:R-:W-:Y:S02]  /*08b0*/  USHF.L.U32 UR9, UR8, 0xb, URZ ;  /* 0x0000000b08097899 */ /* 0x000fe4000800063f */
[----:B------:R-:W-:Y:S01]  /*08c0*/  USHF.L.U32 UR8, UR8, 0x1, URZ ;  /* 0x0000000108087899 */ /* 0x000fe2000800063f */
[----:B------:R-:W1:Y:S03]  /*08d0*/  FENCE.VIEW.ASYNC.S ;  /* 0x00000000000073c6 */ /* 0x000e660000000000 */
[----:B-1----:R1:W1:Y:S08]  /*08e0*/  SYNCS.EXCH.64 URZ, [UR11+0xc0c0], UR4 ;  /* 0x00c0c0040b3f75b2 */ /* 0x0022700008000100 */
[----:B------:R1:W1:Y:S01]  /*08f0*/  SYNCS.EXCH.64 URZ, [UR11+0xc0c8], UR8 ;  /* 0x00c0c8080b3f75b2 */ /* 0x0002620008000100 */
[----:B------:R-:W-:Y:S01]  /*0900*/  NOP ;  /* 0x0000000000007918 */ /* 0x000fe20000000000 */
.L_x_5:
[----:B------:R-:W-:Y:S01]  /*0910*/  ISETP.NE.AND P0, PT, RZ, UR36, PT ;  /* 0x00000024ff007c0c */ /* 0x000fe2000bf05270 */
[----:B------:R-:W-:Y:S01]  /*0920*/  IMAD.U32 R2, RZ, RZ, UR10 ;  /* 0x0000000aff027e24 */ /* 0x000fe2000f8e00ff */
[----:B------:R-:W-:Y:S01]  /*0930*/  NOP ;  /* 0x0000000000007918 */ /* 0x000fe20000000000 */
[----:B------:R-:W-:Y:S01]  /*0940*/  UISETP.NE.AND UP1, UPT, UR36, 0x1, UPT ;  /* 0x000000012400788c */ /* 0x000fe2000bf25270 */
[----:B-1234-:R-:W-:Y:S02]  /*0950*/  BAR.SYNC.DEFER_BLOCKING 0x0 ;  /* 0x0000000000007b1d */ /* 0x01efe40000010000 */
[----:B------:R-:W-:-:S07]  /*0960*/  ISETP.EQ.AND P2, PT, R2, 0x1, P1 ;  /* 0x000000010200780c */ /* 0x000fce0000f42270 */
[----:B------:R-:W-:Y:S06]  /*0970*/  @!P0 BRA `(.L_x_6) ;  /* 0x0000009800e48947 */ /* 0x000fec0003800000 */
[----:B------:R-:W-:-:S06]  /*0980*/  UISETP.GT.U32.AND UP0, UPT, UR7, 0x3, UPT ;  /* 0x000000030700788c */ /* 0x000fcc000bf04070 */
[----:B------:R-:W-:-:S13]  /*0990*/  PLOP3.LUT P0, PT, PT, PT, UP0, 0x80, 0x0 ;  /* 0x000000000000781c */ /* 0x000fda0003f0f008 */
[----:B------:R-:W-:Y:S05]  /*09a0*/  @P0 EXIT ;  /* 0x000000000000094d */ /* 0x000fea0003800000 */
.L_x_7:
[----:B------:R-:W-:-:S08]  /*09b0*/  NOP ;  /* 0x0000000000007918 */ /* 0x000fd00000000000 */
[----:B------:R-:W1:Y:S02]  /*09c0*/  USETMAXREG.TRY_ALLOC.CTAPOOL UP0, 0xf0 ;  /* 0x000000f0000079c8 */ /* 0x000e640008000600 */
[----:B-1----:R-:W-:-:S13]  /*09d0*/  PLOP3.LUT P0, PT, PT, PT, UP0, 0x80, 0x0 ;  /* 0x000000000000781c */ /* 0x002fda0003f0f008 */
[----:B------:R-:W-:Y:S05]  /*09e0*/  @!P0 BRA `(.L_x_7) ;  /* 0xfffffffc00f08947 */ /* 0x000fea000383ffff */
[----:B------:R-:W-:Y:S01]  /*09f0*/  PLOP3.LUT P0, PT, PT, PT, UP1, 0x80, 0x0 ;  /* 0x000000000000781c */ /* 0x000fe20003f0f018 */
[----:B------:R-:W1:Y:S01]  /*0a00*/  S2UR UR8, SR_CTAID.X ;  /* 0x00000000000879c3 */ /* 0x000e620000002500 */
[----:B------:R-:W-:Y:S01]  /*0a10*/  UMOV UR4, URZ ;  /* 0x0000003f00047c82 */ /* 0x000fe20008000000 */
[----:B------:R-:W-:-:S10]  /*0a20*/  UMOV UR5, URZ ;  /* 0x0000003f00057c82 */ /* 0x000fd40008000000 */
[----:B------:R-:W-:Y:S05]  /*0a30*/  @!P0 BRA `(.L_x_8) ;  /* 0x00000000003c8947 */ /* 0x000fea0003800000 */
[----:B------:R-:W-:Y:S01]  /*0a40*/  UISETP.NE.AND UP0, UPT, UR36, 0x2, UPT ;  /* 0x000000022400788c */ /* 0x000fe2000bf05270 */
[----:B------:R-:W-:-:S05]  /*0a50*/  UMOV UR5, 0x1 ;  /* 0x0000000100057882 */ /* 0x000fca0000000000 */
[----:B------:R-:W-:-:S13]  /*0a60*/  PLOP3.LUT P1, PT, PT, PT, UP0, 0x80, 0x0 ;  /* 0x000000000000781c */ /* 0x000fda0003f2f008 */
[----:B------:R-:W-:Y:S05]  /*0a70*/  @!P1 BRA `(.L_x_8) ;  /* 0x00000000002c9947 */ /* 0x000fea0003800000 */
[----:B------:R-:W-:-:S06]  /*0a80*/  UISETP.NE.AND UP0, UPT, UR36, 0x3, UPT ;  /* 0x000000032400788c */ /* 0x000fcc000bf05270 */
[----:B------:R-:W-:-:S13]  /*0a90*/  PLOP3.LUT P1, PT, PT, PT, UP0, 0x80, 0x0 ;  /* 0x000000000000781c */ /* 0x000fda0003f2f008 */
[----:B------:R-:W-:Y:S05]  /*0aa0*/  @!P1 BRA `(.L_x_9) ;  /* 0x0000000000189947 */ /* 0x000fea0003800000 */
[----:B------:R-:W-:-:S11]  /*0ab0*/  UISETP.NE.AND UP0, UPT, UR36, 0x4, UPT ;  /* 0x000000042400788c */ /* 0x000fd6000bf05270 */
[----:B------:R-:W-:Y:S01]  /*0ac0*/  @!UP0 UMOV UR4, 0x1 ;  /* 0x0000000100048882 */ /* 0x000fe20000000000 */
[----:B------:R-:W-:Y:S01]  /*0ad0*/  @!UP0 UMOV UR5, 0x1 ;  /* 0x0000000100058882 */ /* 0x000fe20000000000 */
[----:B------:R-:W-:Y:S01]  /*0ae0*/  @UP0 UMOV UR4, URZ ;  /* 0x0000003f00040c82 */ /* 0x000fe20008000000 */
[----:B------:R-:W-:Y:S01]  /*0af0*/  @UP0 UMOV UR5, URZ ;  /* 0x0000003f00050c82 */ /* 0x000fe20008000000 */
[----:B------:R-:W-:Y:S05]  /*0b00*/  BRA `(.L_x_8) ;  /* 0x0000000000087947 */ /* 0x000fea0003800000 */
.L_x_9:
[----:B------:R-:W-:Y:S01]  /*0b10*/  UMOV UR4, 0x1 ;  /* 0x0000000100047882 */ /* 0x000fe20000000000 */
[----:B------:R-:W-:-:S05]  /*0b20*/  UMOV UR5, URZ ;  /* 0x0000003f00057c82 */ /* 0x000fca0008000000 */
.L_x_8:
[----:B------:R-:W-:Y:S05]  /*0b30*/  @!P0 BRA `(.L_x_10) ;  /* 0x0000000000408947 */ /* 0x000fea0003800000 */
[----:B------:R-:W-:-:S06]  /*0b40*/  UISETP.NE.AND UP0, UPT, UR36, 0x2, UPT ;  /* 0x000000022400788c */ /* 0x000fcc000bf05270 */
[----:B------:R-:W-:-:S13]  /*0b50*/  PLOP3.LUT P0, PT, PT, PT, UP0, 0x80, 0x0 ;  /* 0x000000000000781c */ /* 0x000fda0003f0f008 */
[----:B------:R-:W-:Y:S05]  /*0b60*/  @!P0 BRA `(.L_x_11) ;  /* 0x00000000002c8947 */ /* 0x000fea0003800000 */
[----:B------:R-:W-:-:S06]  /*0b70*/  UISETP.NE.AND UP0, UPT, UR36, 0x3, UPT ;  /* 0x000000032400788c */ /* 0x000fcc000bf05270 */
[----:B------:R-:W-:-:S13]  /*0b80*/  PLOP3.LUT P0, PT, PT, PT, UP0, 0x80, 0x0 ;  /* 0x000000000000781c */ /* 0x000fda0003f0f008 */
[----:B------:R-:W-:Y:S05]  /*0b90*/  @!P0 BRA `(.L_x_12) ;  /* 0x0000000000188947 */ /* 0x000fea0003800000 */
[----:B------:R-:W-:Y:S01]  /*0ba0*/  UISETP.NE.AND UP0, UPT, UR36, 0x4, UPT ;  /* 0x000000042400788c */ /* 0x000fe2000bf05270 */
[----:B-1----:R-:W-:-:S05]  /*0bb0*/  UMOV UR37, UR8 ;  /* 0x0000000800257c82 */ /* 0x002fca0008000000 */
[----:B------:R-:W-:-:S13]  /*0bc0*/  PLOP3.LUT P0, PT, PT, PT, UP0, 0x80, 0x0 ;  /* 0x000000000000781c */ /* 0x000fda0003f0f008 */
[----:B------:R-:W-:Y:S05]  /*0bd0*/  @P0 BRA `(.L_x_13) ;  /* 0x00000000001c0947 */ /* 0x000fea0003800000 */
[----:B------:R-:W-:Y:S01]  /*0be0*/  ULEA UR37, UR8, 0x3, 0x1 ;  /* 0x0000000308257891 */ /* 0x000fe2000f8e083f */
[----:B------:R-:W-:Y:S11]  /*0bf0*/  BRA `(.L_x_13) ;  /* 0x0000000000147947 */ /* 0x000ff60003800000 */
.L_x_12:
[----:B-1----:R-:W-:Y:S01]  /*0c00*/  ULEA UR37, UR8, 0x2, 0x1 ;  /* 0x0000000208257891 */ /* 0x002fe2000f8e083f */
[----:B------:R-:W-:Y:S11]  /*0c10*/  BRA `(.L_x_13) ;  /* 0x00000000000c7947 */ /* 0x000ff60003800000 */
.L_x_11:
[----:B-1----:R-:W-:Y:S01]  /*0c20*/  ULEA UR37, UR8, 0x1, 0x1 ;  /* 0x0000000108257891 */ /* 0x002fe2000f8e083f */
[----:B------:R-:W-:Y:S11]  /*0c30*/  BRA `(.L_x_13) ;  /* 0x0000000000047947 */ /* 0x000ff60003800000 */
.L_x_10:
[----:B-1----:R-:W-:-:S12]  /*0c40*/  USHF.L.U32 UR37, UR8, 0x1, URZ ;  /* 0x0000000108257899 */ /* 0x002fd8000800063f */
.L_x_13:
[----:B------:R-:W-:-:S04]  /*0c50*/  ULOP3.LUT UR9, UR6, 0x1, URZ, 0xfc, !UPT ;  /* 0x0000000106097892 */ /* 0x000fc8000f8efc3f */
[----:B------:R-:W-:-:S06]  /*0c60*/  UISETP.NE.AND UP0, UPT, UR9, 0x3, UPT ;  /* 0x000000030900788c */ /* 0x000fcc000bf05270 */
[----:B------:R-:W-:-:S13]  /*0c70*/  PLOP3.LUT P0, PT, PT, PT, UP0, 0x80, 0x0 ;  /* 0x000000000000781c */ /* 0x000fda0003f0f008 */
[----:B------:R-:W-:Y:S05]  /*0c80*/  @!P0 BRA `(.L_x_14) ;  /* 0x0000000000048947 */ /* 0x000fea0003800000 */
[----:B------:R-:W-:Y:S01]  /*0c90*/  BPT.TRAP 0x1 ;  /* 0x000000040000795c */ /* 0x000fe20000300000 */
.L_x_14:
[----:B------:R-:W1:Y:S01]  /*0ca0*/  S2UR UR9, SR_CgaCtaId ;  /* 0x00000000000979c3 */ /* 0x000e620000008800 */
[----:B------:R-:W-:Y:S01]  /*0cb0*/  UMOV UR38, 0x400 ;  /* 0x0000040000267882 */ /* 0x000fe20000000000 */
[----:B------:R-:W-:Y:S01]  /*0cc0*/  IMAD.U32 R9, RZ, RZ, UR4 ;  /* 0x00000004ff097e24 */ /* 0x000fe2000f8e00ff */
[----:B------:R-:W-:Y:S01]  /*0cd0*/  SHF.R.S32.HI R3, RZ, 0x1f, R0 ;  /* 0x0000001fff037819 */ /* 0x000fe20000011400 */
[----:B------:R-:W-:-:S03]  /*0ce0*/  ULEA UR4, UR8, 0xff, 0x7 ;  /* 0x000000ff08047891 */ /* 0x000fc6000f8e383f */
[----:B------:R-:W-:Y:S01]  /*0cf0*/  SHF.L.U32 R9, R9, 0x1f, RZ ;  /* 0x0000001f09097819 */ /* 0x000fe200000006ff */
[----:B------:R-:W2:Y:S01]  /*0d00*/  LDC R7, c[0x0][0x28c] ;  /* 0x0000a300ff077b82 */ /* 0x000ea20000000800 */
[----:B------:R-:W-:Y:S01]  /*0d10*/  LEA.HI R3, R3, R0, RZ, 0x7 ;  /* 0x0000000003037211 */ /* 0x000fe200078f38ff */
[----:B------:R-:W-:-:S03]  /*0d20*/  USHF.R.U32.HI UR4, URZ, 0x7, UR4 ;  /* 0x000000073f047899 */ /* 0x000fc60008011604 */
[----:B------:R-:W-:-:S04]  /*0d30*/  LOP3.LUT R3, R3, 0xffffff80, RZ, 0xc0, !PT ;  /* 0xffffff8003037812 */ /* 0x000fc800078ec0ff */
[----:B------:R-:W-:-:S04]  /*0d40*/  IADD3 R3, -R3, R0, RZ ;  /* 0x0000000003037210 */ /* 0x000fc80007ffe1ff */
[----:B------:R-:W-:Y:S01]  /*0d50*/  SHF.R.S32.HI R2, RZ, 0x1f, R3 ;  /* 0x0000001fff027819 */ /* 0x000fe20000011403 */
[----:B-1----:R-:W-:-:S03]  /*0d60*/  ULEA UR38, UR9, UR38, 0x18 ;  /* 0x0000002609267291 */ /* 0x002fc6000f8ec03f */
[CC--:B------:R-:W-:Y:S02]  /*0d70*/  LEA.HI R4, R2.reuse, R3.reuse, RZ, 0x2 ;  /* 0x0000000302047211 */ /* 0x0c0fe400078f10ff */
[----:B------:R-:W-:Y:S01]  /*0d80*/  LEA.HI R2, R2, R3, RZ, 0x5 ;  /* 0x0000000302027211 */ /* 0x000fe200078f28ff */
[----:B------:R-:W-:Y:S01]  /*0d90*/  ULEA UR9, UR5, UR38, 0x3 ;  /* 0x0000002605097291 */ /* 0x000fe2000f8e183f */
[--C-:B------:R-:W-:Y:S02]  /*0da0*/  SHF.R.S32.HI R6, RZ, 0x2, R4.reuse ;  /* 0x00000002ff067819 */ /* 0x100fe40000011404 */
[----:B------:R-:W-:Y:S01]  /*0db0*/  SHF.R.S32.HI R5, RZ, 0x1f, R4 ;  /* 0x0000001fff057819 */ /* 0x000fe20000011404 */
[----:B--2---:R-:W-:Y:S01]  /*0dc0*/  VIADD R0, R7, 0x7f ;  /* 0x0000007f07007836 */ /* 0x004fe20000000000 */
[----:B------:R-:W-:Y:S02]  /*0dd0*/  LOP3.LUT R4, R4, 0x7ffffffc, RZ, 0xc0, !PT ;  /* 0x7ffffffc04047812 */ /* 0x000fe400078ec0ff */
[----:B------:R-:W-:-:S02]  /*0de0*/  LEA.HI R5, R5, R6, RZ, 0x3 ;  /* 0x0000000605057211 */ /* 0x000fc400078f18ff */
[----:B------:R-:W1:Y:S01]  /*0df0*/  SYNCS.PHASECHK.TRANS64.TRYWAIT P1, [UR9+0xc050], R9 ;  /* 0x00c05009ff0075a7 */ /* 0x000e620008020149 */
[----:B------:R-:W-:Y:S02]  /*0e00*/  SHF.R.S32.HI R2, RZ, 0x5, R2 ;  /* 0x00000005ff027819 */ /* 0x000fe40000011402 */
[----:B------:R-:W-:Y:S02]  /*0e10*/  LOP3.LUT R7, R5, 0xfffffff8, RZ, 0xc0, !PT ;  /* 0xfffffff805077812 */ /* 0x000fe400078ec0ff */
[----:B------:R-:W-:Y:S02]  /*0e20*/  SHF.R.S32.HI R5, RZ, 0x1f, R0 ;  /* 0x0000001fff057819 */ /* 0x000fe40000011400 */
[----:B------:R-:W-:Y:S01]  /*0e30*/  IADD3 R4, R3, -R4, RZ ;  /* 0x8000000403047210 */ /* 0x000fe20007ffe0ff */
[----:B------:R-:W-:Y:S01]  /*0e40*/  IMAD.IADD R7, R6, 0x1, -R7 ;  /* 0x0000000106077824 */ /* 0x000fe200078e0a07 */
[----:B------:R-:W-:Y:S01]  /*0e50*/  LEA.HI R5, R5, R0, RZ, 0x7 ;  /* 0x0000000005057211 */ /* 0x000fe200078f38ff */
[----:B------:R-:W-:-:S02]  /*0e60*/  IMAD.U32 R3, RZ, RZ, UR37 ;  /* 0x00000025ff037e24 */ /* 0x000fc4000f8e00ff */
[----:B------:R-:W-:Y:S01]  /*0e70*/  IMAD R0, R2, 0x10, R7 ;  /* 0x0000001002007824 */ /* 0x000fe200078e0207 */
[----:B------:R-:W-:-:S04]  /*0e80*/  SHF.R.S32.HI R5, RZ, 0x7, R5 ;  /* 0x00000007ff057819 */ /* 0x000fc80000011405 */
[----:B------:R-:W-:Y:S01]  /*0e90*/  VIMNMX R8, R5, UR4, PT ;  /* 0x0000000405087c48 */ /* 0x000fe2000bfe0100 */
[----:B-1----:R-:W-:Y:S06]  /*0ea0*/  @!P1 BRA `(.L_x_15) ;  /* 0x000000a400b89947 */ /* 0x002fec0003800000 */
.L_x_99:
[----:B------:R-:W-:Y:S01]  /*0eb0*/  SHF.L.U32 R7, R4, 0x1, RZ ;  /* 0x0000000104077819 */ /* 0x000fe200000006ff */
[----:B------:R-:W-:Y:S01]  /*0ec0*/  IMAD R0, R3, 0x40, R0 ;  /* 0x0000004003007824 */ /* 0x000fe200078e0200 */
[----:B------:R-:W-:Y:S06]  /*0ed0*/  @!P0 BRA `(.L_x_16) ;  /* 0x0000000000048947 */ /* 0x000fec0003800000 */
[----:B------:R-:W-:Y:S01]  /*0ee0*/  BPT.TRAP 0x1 ;  /* 0x000000040000795c */ /* 0x000fe20000300000 */
.L_x_16:
[----:B-1----:R-:W-:-:S04]  /*0ef0*/  SHF.L.U32 R9, RZ, 0x1f, RZ ;  /* 0x0000001fff097819 */ /* 0x002fc800000006ff */
[----:B------:R-:W1:Y:S02]  /*0f00*/  SYNCS.PHASECHK.TRANS64.TRYWAIT P1, [UR38+0xc000], R9 ;  /* 0x00c00009ff0075a7 */ /* 0x000e640008020166 */
[----:B-1----:R-:W-:Y:S05]  /*0f10*/  @!P1 BRA `(.L_x_17) ;  /* 0x000000a400b49947 */ /* 0x002fea0003800000 */
.L_x_100:
[----:B------:R-:W-:Y:S02]  /*0f20*/  UISETP.NE.AND UP0, UPT, UR36, 0x1, UPT ;  /* 0x000000012400788c */ /* 0x000fe4000bf05270 */
[----:B------:R-:W-:Y:S02]  /*0f30*/  UIADD3 UR13, UR38, 0xc090, URZ ;  /* 0x0000c090260d7890 */ /* 0x000fe4000fffe03f */
[----:B------:R-:W-:Y:S02]  /*0f40*/  USEL UR4, URZ, 0x1, UP0 ;  /* 0x000000013f047887 */ /* 0x000fe40008000000 */
[----:B------:R-:W-:-:S04]  /*0f50*/  ULEA UR16, UR36, UR13, 0x3 ;  /* 0x0000000d24107291 */ /* 0x000fc8000f8e183f */
[----:B-1----:R-:W-:-:S05]  /*0f60*/  IMAD.U32 R2, RZ, RZ, UR4 ;  /* 0x00000004ff027e24 */ /* 0x002fca000f8e00ff */
[----:B------:R-:W-:-:S04]  /*0f70*/  SHF.L.U32 R2, R2, 0x1f, RZ ;  /* 0x0000001f02027819 */ /* 0x000fc800000006ff */
[----:B------:R-:W1:Y:S02]  /*0f80*/  SYNCS.PHASECHK.TRANS64.TRYWAIT P1, [UR16+-0x8], R2 ;  /* 0xfffff802ff0075a7 */ /* 0x000e640008020150 */
[----:B-1----:R-:W-:Y:S05]  /*0f90*/  @!P1 BRA `(.L_x_18) ;  /* 0x000000a400ac9947 */ /* 0x002fea0003800000 */
.L_x_101:
[----:B------:R-:W-:Y:S01]  /*0fa0*/  USHF.R.U32.HI UR4, URZ, 0x4, UR38 ;  /* 0x000000043f047899 */ /* 0x000fe20008011626 */
[----:B------:R-:W-:Y:S01]  /*0fb0*/  WARPGROUP.ARRIVE ;  /* 0x00000000000079c5 */ /* 0x000fe20000000000 */
[----:B------:R-:W-:Y:S01]  /*0fc0*/  UIADD3 UR8, UR38, 0x2000, URZ ;  /* 0x0000200026087890 */ /* 0x000fe2000fffe03f */
[C---:B------:R-:W-:Y:S01]  /*0fd0*/  VIADD R5, R7.reuse, 0x9 ;  /* 0x0000000907057836 */ /* 0x040fe20000000000 */
[----:B------:R-:W-:Y:S01]  /*0fe0*/  ULOP3.LUT UR4, UR4, 0x3fff, URZ, 0xc0, !UPT ;  /* 0x00003fff04047892 */ /* 0x000fe2000f8ec03f */
[C---:B------:R-:W-:Y:S01]  /*0ff0*/  ISETP.GT.AND P2, PT, R0.reuse, R7, PT ;  /* 0x000000070000720c */ /* 0x040fe20003f44270 */
[----:B------:R-:W-:Y:S01]  /*1000*/  USHF.R.U32.HI UR8, URZ, 0x4, UR8 ;  /* 0x000000043f087899 */ /* 0x000fe20008011608 */
[C---:B------:R-:W-:Y:S01]  /*1010*/  IADD3 R13, R7.reuse, 0x11, RZ ;  /* 0x00000011070d7810 */ /* 0x040fe20007ffe0ff */
[----:B------:R-:W-:Y:S01]  /*1020*/  ULOP3.LUT UR4, UR4, 0x10000, URZ, 0xfc, !UPT ;  /* 0x0001000004047892 */ /* 0x000fe2000f8efc3f */
[C---:B------:R-:W-:Y:S01]  /*1030*/  ISETP.GE.AND P4, PT, R0.reuse, R5, PT ;  /* 0x000000050000720c */ /* 0x040fe20003f86270 */
[----:B------:R-:W-:Y:S01]  /*1040*/  ULOP3.LUT UR12, UR8, 0x3fff, URZ, 0xc0, !UPT ;  /* 0x00003fff080c7892 */ /* 0x000fe2000f8ec03f */
[C---:B------:R-:W-:Y:S01]  /*1050*/  VIADD R5, R7.reuse, 0x19 ;  /* 0x0000001907057836 */ /* 0x040fe20000000000 */
[----:B------:R-:W-:Y:S01]  /*1060*/  ULEA UR4, UR5, UR4, 0x8 ;  /* 0x0000000405047291 */ /* 0x000fe2000f8e403f */
[C---:B-1----:R-:W-:Y:S01]  /*1070*/  IADD3 R3, R7.reuse, 0x8, RZ ;  /* 0x0000000807037810 */ /* 0x042fe20007ffe0ff */
[----:B------:R-:W-:Y:S01]  /*1080*/  ULOP3.LUT UR14, UR12, 0x10000, URZ, 0xfc, !UPT ;  /* 0x000100000c0e7892 */ /* 0x000fe2000f8efc3f */
[C---:B------:R-:W-:Y:S01]  /*1090*/  ISETP.GE.AND P1, PT, R0.reuse, R7, PT ;  /* 0x000000070000720c */ /* 0x040fe20003f26270 */
[----:B------:R-:W-:Y:S01]  /*10a0*/  UMOV UR5, 0x80000020 ;  /* 0x8000002000057882 */ /* 0x000fe20000000000 */
[----:B------:R-:W-:Y:S01]  /*10b0*/  UMOV UR11, 0x80000020 ;  /* 0x80000020000b7882 */ /* 0x000fe20000000000 */
[----:B------:R-:W-:Y:S01]  /*10c0*/  UMOV UR9, UR5 ;  /* 0x0000000500097c82 */ /* 0x000fe20008000000 */
[----:B------:R-:W-:Y:S01]  /*10d0*/  UMOV UR8, UR4 ;  /* 0x0000000400087c82 */ /* 0x000fe20008000000 */
[C---:B------:R-:W-:Y:S01]  /*10e0*/  ISETP.GE.AND P5, PT, R0.reuse, R13, PT ;  /* 0x0000000d0000720c */ /* 0x040fe20003fa6270 */
[----:B------:R-:W-:Y:S01]  /*10f0*/  UMOV UR10, UR14 ;  /* 0x0000000e000a7c82 */ /* 0x000fe20008000000 */
[C---:B------:R-:W-:Y:S01]  /*1100*/  ISETP.GE.AND P3, PT, R0.reuse, R3, PT ;  /* 0x000000030000720c */ /* 0x040fe20003f66270 */
[----:B------:R-:W-:Y:S01]  /*1110*/  HGMMA.64x128x16.F32 R24, gdesc[UR8], RZ, !UPT, gsb0 ;  /* 0x01e00000081879f0 */ /* 0x000fe2000c0008ff */
[----:B------:R-:W-:Y:S01]  /*1120*/  UIADD3 UR8, UR4, 0x2, URZ ;  /* 0x0000000204087890 */ /* 0x000fe2000fffe03f */
[C---:B------:R-:W-:Y:S01]  /*1130*/  VIADD R3, R7.reuse, 0x18 ;  /* 0x0000001807037836 */ /* 0x040fe20000000000 */
[----:B------:R-:W-:Y:S01]  /*1140*/  UIADD3 UR10, UR14, 0x2, URZ ;  /* 0x000000020e0a7890 */ /* 0x000fe2000fffe03f */
[----:B------:R-:W-:Y:S01]  /*1150*/  VIADD R11, R7, 0x10 ;  /* 0x00000010070b7836 */ /* 0x000fe20000000000 */
[----:B------:R-:W-:Y:S01]  /*1160*/  UMOV UR9, 0x80000020 ;  /* 0x8000002000097882 */ /* 0x000fe20000000000 */
[----:B------:R-:W-:Y:S01]  /*1170*/  UMOV UR11, 0x80000020 ;  /* 0x80000020000b7882 */ /* 0x000fe20000000000 */
[----:B------:R-:W-:Y:S01]  /*1180*/  P2R R12, PR, RZ, 0x1 ;  /* 0x00000001ff0c7803 */ /* 0x000fe20000000000 */
[----:B------:R-:W-:Y:S01]  /*1190*/  USHF.L.U32 UR7, UR7, 0x3, URZ ;  /* 0x0000000307077899 */ /* 0x000fe2000800063f */
[----:B------:R-:W-:-:S03]  /*11a0*/  ISETP.GE.AND P6, PT, R0, R11, PT ;  /* 0x0000000b0000720c */ /* 0x000fc60003fc6270 */
[----:B------:R-:W-:Y:S01]  /*11b0*/  ULOP3.LUT UR7, UR7, 0x8, URZ, 0xc, !UPT ;  /* 0x0000000807077892 */ /* 0x000fe2000f8e0c3f */
[----:B------:R-:W-:Y:S02]  /*11c0*/  WARPGROUP.DEPBAR.LE gsb0, 0x0 ;  /* 0x00008000000079c5 */ /* 0x000fe40000010000 */
[----:B------:R-:W-:-:S06]  /*11d0*/  WARPGROUP.ARRIVE ;  /* 0x00000000000079c5 */ /* 0x000fcc0000000000 */
[----:B------:R-:W-:Y:S01]  /*11e0*/  HGMMA.64x128x16.F32 R24, gdesc[UR8], R24, gsb0 ;  /* 0x01e00000081879f0 */ /* 0x000fe20008000818 */
[----:B------:R-:W-:Y:S02]  /*11f0*/  ULDC UR10, c[0x0][0x604] ;  /* 0x00018100000a7ab9 */ /* 0x000fe40000000800 */
[----:B------:R-:W-:Y:S02]  /*1200*/  WARPGROUP.DEPBAR.LE gsb0, 0x0 ;  /* 0x00008000000079c5 */ /* 0x000fe40000010000 */
[----:B------:R-:W-:Y:S02]  /*1210*/  FSEL R25, R25, -INF , P2 ;  /* 0xff80000019197808 */ /* 0x000fe40001000000 */
[----:B------:R-:W-:Y:S02]  /*1220*/  FSEL R31, R31, -INF , P2 ;  /* 0xff8000001f1f7808 */ /* 0x000fe40001000000 */
[----:B------:R-:W-:Y:S01]  /*1230*/  ISETP.GE.AND P2, PT, R0, R5, PT ;  /* 0x000000050000720c */ /* 0x000fe20003f46270 */
[----:B------:R-:W-:Y:S01]  /*1240*/  VIADD R5, R7, 0x21 ;  /* 0x0000002107057836 */ /* 0x000fe20000000000 */
[----:B------:R-:W-:-:S02]  /*1250*/  FSEL R29, R29, -INF , P4 ;  /* 0xff8000001d1d7808 */ /* 0x000fc40002000000 */
[----:B------:R-:W-:Y:S02]  /*1260*/  FSEL R35, R35, -INF , P4 ;  /* 0xff80000023237808 */ /* 0x000fe40002000000 */
[----:B------:R-:W-:Y:S02]  /*1270*/  ISETP.GE.AND P4, PT, R0, R5, PT ;  /* 0x000000050000720c */ /* 0x000fe40003f86270 */
[----:B------:R-:W-:Y:S02]  /*1280*/  IADD3 R5, R7, 0x29, RZ ;  /* 0x0000002907057810 */ /* 0x000fe40007ffe0ff */
[----:B------:R-:W-:Y:S02]  /*1290*/  FSEL R24, R24, -INF , P1 ;  /* 0xff80000018187808 */ /* 0x000fe40000800000 */
[----:B------:R-:W-:Y:S02]  /*12a0*/  FSEL R33, R33, -INF , P5 ;  /* 0xff80000021217808 */ /* 0x000fe40002800000 */
[----:B------:R-:W-:-:S02]  /*12b0*/  FSEL R39, R39, -INF , P5 ;  /* 0xff80000027277808 */ /* 0x000fc40002800000 */
[----:B------:R-:W-:Y:S02]  /*12c0*/  ISETP.GE.AND P5, PT, R0, R5, PT ;  /* 0x000000050000720c */ /* 0x000fe40003fa6270 */
[----:B------:R-:W-:Y:S02]  /*12d0*/  FSEL R28, R28, -INF , P3 ;  /* 0xff8000001c1c7808 */ /* 0x000fe40001800000 */
[----:B------:R-:W-:Y:S02]  /*12e0*/  FMNMX R5, R24, R25, !PT ;  /* 0x0000001918057209 */ /* 0x000fe40007800000 */
[----:B------:R-:W-:Y:S02]  /*12f0*/  FSEL R30, R30, -INF , P1 ;  /* 0xff8000001e1e7808 */ /* 0x000fe40000800000 */
[----:B------:R-:W-:Y:S02]  /*1300*/  ISETP.GE.AND P1, PT, R0, R3, PT ;  /* 0x000000030000720c */ /* 0x000fe40003f26270 */
[----:B------:R-:W-:-:S02]  /*1310*/  IADD3 R3, R7, 0x20, RZ ;  /* 0x0000002007037810 */ /* 0x000fc40007ffe0ff */
[----:B------:R-:W-:Y:S02]  /*1320*/  FMNMX R2, R28, R5, !PT ;  /* 0x000000051c027209 */ /* 0x000fe40007800000 */
[----:B------:R-:W-:Y:S02]  /*1330*/  FSEL R34, R34, -INF , P3 ;  /* 0xff80000022227808 */ /* 0x000fe40001800000 */
[----:B------:R-:W-:Y:S01]  /*1340*/  ISETP.GE.AND P3, PT, R0, R3, PT ;  /* 0x000000030000720c */ /* 0x000fe20003f66270 */
[----:B------:R-:W-:Y:S01]  /*1350*/  VIADD R3, R7, 0x28 ;  /* 0x0000002807037836 */ /* 0x000fe20000000000 */
[----:B------:R-:W-:Y:S02]  /*1360*/  FSEL R32, R32, -INF , P6 ;  /* 0xff80000020207808 */ /* 0x000fe40003000000 */
[----:B------:R-:W-:Y:S02]  /*1370*/  FMNMX R5, R29, R2, !PT ;  /* 0x000000021d057209 */ /* 0x000fe40007800000 */
[----:B------:R-:W-:-:S02]  /*1380*/  FSEL R38, R38, -INF , P6 ;  /* 0xff80000026267808 */ /* 0x000fc40003000000 */
[----:B------:R-:W-:Y:S02]  /*1390*/  FMNMX R2, R32, R5, !PT ;  /* 0x0000000520027209 */ /* 0x000fe40007800000 */
[----:B------:R-:W-:Y:S01]  /*13a0*/  ISETP.GE.AND P6, PT, R0, R3, PT ;  /* 0x000000030000720c */ /* 0x000fe20003fc6270 */
[----:B------:R-:W-:Y:S01]  /*13b0*/  VIADD R3, R7, 0x30 ;  /* 0x0000003007037836 */ /* 0x000fe20000000000 */
[----:B------:R-:W-:Y:S02]  /*13c0*/  FSEL R36, R36, -INF , P1 ;  /* 0xff80000024247808 */ /* 0x000fe40000800000 */
[----:B------:R-:W-:Y:S02]  /*13d0*/  FMNMX R5, R33, R2, !PT ;  /* 0x0000000221057209 */ /* 0x000fe40007800000 */
[----:B------:R-:W-:Y:S02]  /*13e0*/  FSEL R42, R42, -INF , P1 ;  /* 0xff8000002a2a7808 */ /* 0x000fe40000800000 */
[----:B------:R-:W-:Y:S01]  /*13f0*/  ISETP.GE.AND P1, PT, R0, R3, PT ;  /* 0x000000030000720c */ /* 0x000fe20003f26270 */
[----:B------:R-:W-:Y:S01]  /*1400*/  VIADD R3, R7, 0x31 ;  /* 0x0000003107037836 */ /* 0x000fe20000000000 */
[----:B------:R-:W-:-:S02]  /*1410*/  FSEL R37, R37, -INF , P2 ;  /* 0xff80000025257808 */ /* 0x000fc40001000000 */
[----:B------:R-:W-:Y:S02]  /*1420*/  FMNMX R2, R36, R5, !PT ;  /* 0x0000000524027209 */ /* 0x000fe40007800000 */
[----:B------:R-:W-:Y:S02]  /*1430*/  FSEL R43, R43, -INF , P2 ;  /* 0xff8000002b2b7808 */ /* 0x000fe40001000000 */
[----:B------:R-:W-:Y:S02]  /*1440*/  FSEL R40, R40, -INF , P3 ;  /* 0xff80000028287808 */ /* 0x000fe40001800000 */
[----:B------:R-:W-:Y:S02]  /*1450*/  FMNMX R5, R37, R2, !PT ;  /* 0x0000000225057209 */ /* 0x000fe40007800000 */
[----:B------:R-:W-:Y:S02]  /*1460*/  ISETP.GE.AND P2, PT, R0, R3, PT ;  /* 0x000000030000720c */ /* 0x000fe40003f46270 */
[----:B------:R-:W-:-:S02]  /*1470*/  IADD3 R3, R7, 0x38, RZ ;  /* 0x0000003807037810 */ /* 0x000fc40007ffe0ff */
[----:B------:R-:W-:Y:S02]  /*1480*/  FSEL R41, R41, -INF , P4 ;  /* 0xff80000029297808 */ /* 0x000fe40002000000 */
[----:B------:R-:W-:Y:S02]  /*1490*/  FMNMX R2, R40, R5, !PT ;  /* 0x0000000528027209 */ /* 0x000fe40007800000 */
[----:B------:R-:W-:Y:S02]  /*14a0*/  FSEL R46, R46, -INF , P3 ;  /* 0xff8000002e2e7808 */ /* 0x000fe40001800000 */
[----:B------:R-:W-:Y:S01]  /*14b0*/  ISETP.GE.AND P3, PT, R0, R3, PT ;  /* 0x000000030000720c */ /* 0x000fe20003f66270 */
[----:B------:R-:W-:Y:S01]  /*14c0*/  VIADD R3, R7, 0x39 ;  /* 0x0000003907037836 */ /* 0x000fe20000000000 */
[----:B------:R-:W-:Y:S02]  /*14d0*/  FSEL R44, R44, -INF , P6 ;  /* 0xff8000002c2c7808 */ /* 0x000fe40003000000 */
[----:B------:R-:W-:-:S02]  /*14e0*/  FMNMX R5, R41, R2, !PT ;  /* 0x0000000229057209 */ /* 0x000fc40007800000 */
[----:B------:R-:W-:Y:S02]  /*14f0*/  FSEL R47, R47, -INF , P4 ;  /* 0xff8000002f2f7808 */ /* 0x000fe40002000000 */
[----:B------:R-:W-:Y:S01]  /*1500*/  ISETP.GE.AND P4, PT, R0, R3, PT ;  /* 0x000000030000720c */ /* 0x000fe20003f86270 */
[----:B------:R-:W-:Y:S01]  /*1510*/  VIADD R3, R7, 0x40 ;  /* 0x0000004007037836 */ /* 0x000fe20000000000 */
[----:B------:R-:W-:Y:S02]  /*1520*/  FSEL R45, R45, -INF , P5 ;  /* 0xff8000002d2d7808 */ /* 0x000fe40002800000 */
[----:B------:R-:W-:Y:S02]  /*1530*/  FMNMX R2, R44, R5, !PT ;  /* 0x000000052c027209 */ /* 0x000fe40007800000 */
[----:B------:R-:W-:Y:S02]  /*1540*/  FSEL R48, R48, -INF , P1 ;  /* 0xff80000030307808 */ /* 0x000fe40000800000 */
[----:B------:R-:W-:-:S02]  /*1550*/  FMNMX R5, R45, R2, !PT ;  /* 0x000000022d057209 */ /* 0x000fc40007800000 */
[----:B------:R-:W-:Y:S02]  /*1560*/  FSEL R50, R50, -INF , P6 ;  /* 0xff80000032327808 */ /* 0x000fe40003000000 */
[----:B------:R-:W-:Y:S02]  /*1570*/  ISETP.GE.AND P6, PT, R0, R3, PT ;  /* 0x000000030000720c */ /* 0x000fe40003fc6270 */
[----:B------:R-:W-:Y:S02]  /*1580*/  IADD3 R3, R7, 0x41, RZ ;  /* 0x0000004107037810 */ /* 0x000fe40007ffe0ff */
[----:B------:R-:W-:Y:S02]  /*1590*/  FSEL R49, R49, -INF , P2 ;  /* 0xff80000031317808 */ /* 0x000fe40001000000 */
[----:B------:R-:W-:Y:S02]  /*15a0*/  FMNMX R2, R48, R5, !PT ;  /* 0x0000000530027209 */ /* 0x000fe40007800000 */
[----:B------:R-:W-:-:S02]  /*15b0*/  FSEL R51, R51, -INF , P5 ;  /* 0xff80000033337808 */ /* 0x000fc40002800000 */
[----:B------:R-:W-:Y:S01]  /*15c0*/  ISETP.GE.AND P5, PT, R0, R3, PT ;  /* 0x000000030000720c */ /* 0x000fe20003fa6270 */
[----:B------:R-:W-:Y:S01]  /*15d0*/  VIADD R3, R7, 0x48 ;  /* 0x0000004807037836 */ /* 0x000fe20000000000 */
[----:B------:R-:W-:Y:S02]  /*15e0*/  FSEL R52, R52, -INF , P3 ;  /* 0xff80000034347808 */ /* 0x000fe40001800000 */
[----:B------:R-:W-:Y:S02]  /*15f0*/  FMNMX R5, R49, R2, !PT ;  /* 0x0000000231057209 */ /* 0x000fe40007800000 */
[----:B------:R-:W-:Y:S02]  /*1600*/  FSEL R54, R54, -INF , P1 ;  /* 0xff80000036367808 */ /* 0x000fe40000800000 */
[----:B------:R-:W-:Y:S02]  /*1610*/  FSEL R53, R53, -INF , P4 ;  /* 0xff80000035357808 */ /* 0x000fe40002000000 */
[----:B------:R-:W-:-:S02]  /*1620*/  FMNMX R2, R52, R5, !PT ;  /* 0x0000000534027209 */ /* 0x000fc40007800000 */
[----:B------:R-:W-:Y:S01]  /*1630*/  ISETP.GE.AND P1, PT, R0, R3, PT ;  /* 0x000000030000720c */ /* 0x000fe20003f26270 */
[C---:B------:R-:W-:Y:S01]  /*1640*/  VIADD R3, R7.reuse, 0x49 ;  /* 0x0000004907037836 */ /* 0x040fe20000000000 */
[----:B------:R-:W-:Y:S02]  /*1650*/  FSEL R56, R56, -INF , P6 ;  /* 0xff80000038387808 */ /* 0x000fe40003000000 */
[----:B------:R-:W-:Y:S02]  /*1660*/  IADD3 R5, R7, 0x59, RZ ;  /* 0x0000005907057810 */ /* 0x000fe40007ffe0ff */
[----:B------:R-:W-:Y:S02]  /*1670*/  FMNMX R11, R53, R2, !PT ;  /* 0x00000002350b7209 */ /* 0x000fe40007800000 */
[----:B------:R-:W-:Y:S02]  /*1680*/  FSEL R55, R55, -INF , P2 ;  /* 0xff80000037377808 */ /* 0x000fe40001000000 */
[----:B------:R-:W-:-:S02]  /*1690*/  ISETP.GE.AND P2, PT, R0, R3, PT ;  /* 0x000000030000720c */ /* 0x000fc40003f46270 */
[----:B------:R-:W-:Y:S02]  /*16a0*/  IADD3 R3, R7, 0x50, RZ ;  /* 0x0000005007037810 */ /* 0x000fe40007ffe0ff */
[----:B------:R-:W-:Y:S02]  /*16b0*/  FSEL R57, R57, -INF , P5 ;  /* 0xff80000039397808 */ /* 0x000fe40002800000 */
[----:B------:R-:W-:Y:S01]  /*16c0*/  ISETP.GE.AND P0, PT, R0, R5, PT ;  /* 0x000000050000720c */ /* 0x000fe20003f06270 */
[C---:B------:R-:W-:Y:S01]  /*16d0*/  VIADD R5, R7.reuse, 0x60 ;  /* 0x0000006007057836 */ /* 0x040fe20000000000 */
[----:B------:R-:W-:Y:S02]  /*16e0*/  FMNMX R2, R56, R11, !PT ;  /* 0x0000000b38027209 */ /* 0x000fe40007800000 */
[----:B------:R-:W-:Y:S02]  /*16f0*/  FSEL R58, R58, -INF , P3 ;  /* 0xff8000003a3a7808 */ /* 0x000fe40001800000 */
[----:B------:R-:W-:Y:S01]  /*1700*/  ISETP.GE.AND P3, PT, R0, R3, PT ;  /* 0x000000030000720c */ /* 0x000fe20003f66270 */
[----:B------:R-:W-:Y:S01]  /*1710*/  VIADD R3, R7, 0x51 ;  /* 0x0000005107037836 */ /* 0x000fe20000000000 */
[----:B------:R-:W-:-:S02]  /*1720*/  FSEL R60, R60, -INF , P1 ;  /* 0xff8000003c3c7808 */ /* 0x000fc40000800000 */
[----:B------:R-:W-:Y:S02]  /*1730*/  FMNMX R11, R57, R2, !PT ;  /* 0x00000002390b7209 */ /* 0x000fe40007800000 */
[----:B------:R-:W-:Y:S02]  /*1740*/  FSEL R66, R66, -INF , P1 ;  /* 0xff80000042427808 */ /* 0x000fe40000800000 */
[----:B------:R-:W-:Y:S01]  /*1750*/  ISETP.GE.AND P1, PT, R0, R5, PT ;  /* 0x000000050000720c */ /* 0x000fe20003f26270 */
[----:B------:R-:W-:Y:S01]  /*1760*/  VIADD R5, R7, 0x61 ;  /* 0x0000006107057836 */ /* 0x000fe20000000000 */
[----:B------:R-:W-:Y:S02]  /*1770*/  FSEL R61, R61, -INF , P2 ;  /* 0xff8000003d3d7808 */ /* 0x000fe40001000000 */
[----:B------:R-:W-:Y:S02]  /*1780*/  FMNMX R2, R60, R11, !PT ;  /* 0x0000000b3c027209 */ /* 0x000fe40007800000 */
[----:B------:R-:W-:-:S02]  /*1790*/  FSEL R59, R59, -INF , P4 ;  /* 0xff8000003b3b7808 */ /* 0x000fc40002000000 */
[C---:B------:R-:W-:Y:S01]  /*17a0*/  ISETP.GE.AND P4, PT, R0.reuse, R3, PT ;  /* 0x000000030000720c */ /* 0x040fe20003f86270 */
[----:B------:R-:W-:Y:S01]  /*17b0*/  VIADD R3, R7, 0x58 ;  /* 0x0000005807037836 */ /* 0x000fe20000000000 */
[----:B------:R-:W-:Y:S02]  /*17c0*/  FSEL R67, R67, -INF , P2 ;  /* 0xff80000043437808 */ /* 0x000fe40001000000 */
[----:B------:R-:W-:Y:S02]  /*17d0*/  ISETP.GE.AND P2, PT, R0, R5, PT ;  /* 0x000000050000720c */ /* 0x000fe40003f46270 */
[----:B------:R-:W-:Y:S02]  /*17e0*/  FSEL R64, R64, -INF , P3 ;  /* 0xff80000040407808 */ /* 0x000fe40001800000 */
[----:B------:R-:W-:Y:S02]  /*17f0*/  FMNMX R11, R61, R2, !PT ;  /* 0x000000023d0b7209 */ /* 0x000fe40007800000 */
[----:B------:R-:W-:-:S02]  /*1800*/  IADD3 R5, R7, 0x68, RZ ;  /* 0x0000006807057810 */ /* 0x000fc40007ffe0ff */
[----:B------:R-:W-:Y:S02]  /*1810*/  FSEL R62, R62, -INF , P6 ;  /* 0xff8000003e3e7808 */ /* 0x000fe40003000000 */
[----:B------:R-:W-:Y:S02]  /*1820*/  ISETP.GE.AND P6, PT, R0, R3, PT ;  /* 0x000000030000720c */ /* 0x000fe40003fc6270 */
[----:B------:R-:W-:Y:S02]  /*1830*/  FSEL R70, R70, -INF , P3 ;  /* 0xff80000046467808 */ /* 0x000fe40001800000 */
[----:B------:R-:W-:Y:S02]  /*1840*/  FSEL R65, R65, -INF , P4 ;  /* 0xff80000041417808 */ /* 0x000fe40002000000 */
[----:B------:R-:W-:Y:S02]  /*1850*/  FMNMX R2, R64, R11, !PT ;  /* 0x0000000b40027209 */ /* 0x000fe40007800000 */
        /* <DEDUP_REMOVED lines=10> */
[----:B------:R-:W-:Y:S02]  /*1900*/  FSEL R84, R84, -INF , P4 ;  /* 0xff80000054547808 */ /* 0x000fe40002000000 */
[----:B------:R-:W-:Y:S02]  /*1910*/  FMNMX R11, R69, R2, !PT ;  /* 0x00000002450b7209 */ /* 0x000fe40007800000 */
[----:B------:R-:W-:Y:S02]  /*1920*/  ISETP.GE.AND P4, PT, R0, R5, PT ;  /* 0x000000050000720c */ /* 0x000fe40003f86270 */
[----:B------:R-:W-:Y:S02]  /*1930*/  IADD3 R5, R7, 0x69, RZ ;  /* 0x0000006907057810 */ /* 0x000fe40007ffe0ff */
[----:B------:R-:W-:Y:S02]  /*1940*/  FSEL R73, R73, -INF , P2 ;  /* 0xff80000049497808 */ /* 0x000fe40001000000 */
[----:B------:R-:W-:Y:S01]  /*1950*/  FMNMX R2, R72, R11, !PT ;  /* 0x0000000b48027209 */ /* 0x000fe20007800000 */
[----:B------:R-:W-:Y:S01]  /*1960*/  VIADD R11, R7, 0x71 ;  /* 0x00000071070b7836 */ /* 0x000fe20000000000 */
        /* <DEDUP_REMOVED lines=8> */
[----:B------:R-:W-:Y:S02]  /*19f0*/  ISETP.GE.AND P5, PT, R0, R5, PT ;  /* 0x000000050000720c */ /* 0x000fe40003fa6270 */
[----:B------:R-:W-:Y:S02]  /*1a00*/  FMNMX R5, R77, R2, !PT ;  /* 0x000000024d057209 */ /* 0x000fe40007800000 */
[----:B------:R-:W-:Y:S02]  /*1a10*/  FSEL R80, R80, -INF , P5 ;  /* 0xff80000050507808 */ /* 0x000fe40002800000 */
[----:B------:R-:W-:Y:S02]  /*1a20*/  ISETP.GE.AND P6, PT, R0, R11, PT ;  /* 0x0000000b0000720c */ /* 0x000fe40003fc6270 */
[----:B------:R-:W-:Y:S02]  /*1a30*/  FMNMX R2, R80, R5, !PT ;  /* 0x0000000550027209 */ /* 0x000fe40007800000 */
[----:B------:R-:W-:-:S02]  /*1a40*/  FSEL R81, R81, -INF , P6 ;  /* 0xff80000051517808 */ /* 0x000fc40003000000 */
[----:B------:R-:W-:Y:S02]  /*1a50*/  P2R R6, PR, RZ, 0x2 ;  /* 0x00000002ff067803 */ /* 0x000fe40000000000 */
[----:B------:R-:W-:Y:S02]  /*1a60*/  FMNMX R5, R81, R2, !PT ;  /* 0x0000000251057209 */ /* 0x000fe40007800000 */
[----:B------:R-:W-:Y:S02]  /*1a70*/  P2R R10, PR, RZ, 0x1 ;  /* 0x00000001ff0a7803 */ /* 0x000fe40000000000 */
[----:B------:R-:W-:Y:S02]  /*1a80*/  FMNMX R2, R84, R5, !PT ;  /* 0x0000000554027209 */ /* 0x000fe40007800000 */
[----:B------:R-:W-:Y:S02]  /*1a90*/  ISETP.GE.AND P0, PT, R0, R3, PT ;  /* 0x000000030000720c */ /* 0x000fe40003f06270 */
[----:B------:R-:W-:-:S02]  /*1aa0*/  FMNMX R2, R85, R2, !PT ;  /* 0x0000000255027209 */ /* 0x000fc40007800000 */
[----:B------:R-:W-:Y:S02]  /*1ab0*/  FSEL R82, R82, -INF , P3 ;  /* 0xff80000052527808 */ /* 0x000fe40001800000 */
[----:B------:R-:W-:Y:S01]  /*1ac0*/  FSEL R83, R83, -INF , P4 ;  /* 0xff80000053537808 */ /* 0x000fe20002000000 */
[----:B------:R-:W1:Y:S01]  /*1ad0*/  SHFL.BFLY PT, R5, R2, 0x1, 0x1f ;  /* 0x0c201f0002057f89 */ /* 0x000e6200000e0000 */
[----:B------:R-:W-:Y:S02]  /*1ae0*/  FSEL R74, R74, -INF , P0 ;  /* 0xff8000004a4a7808 */ /* 0x000fe40000000000 */
[----:B------:R-:W-:Y:S02]  /*1af0*/  ISETP.NE.AND P0, PT, R10, RZ, PT ;  /* 0x000000ff0a00720c */ /* 0x000fe40003f05270 */
[----:B------:R-:W-:Y:S02]  /*1b00*/  FSEL R79, R79, -INF , P2 ;  /* 0xff8000004f4f7808 */ /* 0x000fe40001000000 */
[----:B------:R-:W-:-:S02]  /*1b10*/  FSEL R87, R87, -INF , P6 ;  /* 0xff80000057577808 */ /* 0x000fc40003000000 */
[----:B------:R-:W-:Y:S02]  /*1b20*/  FSEL R86, R86, -INF , P5 ;  /* 0xff80000056567808 */ /* 0x000fe40002800000 */
[----:B------:R-:W-:Y:S02]  /*1b30*/  FSEL R75, R75, -INF , P0 ;  /* 0xff8000004b4b7808 */ /* 0x000fe40000000000 */
[----:B------:R-:W-:Y:S02]  /*1b40*/  ISETP.NE.AND P0, PT, R12, RZ, PT ;  /* 0x000000ff0c00720c */ /* 0x000fe40003f05270 */
[----:B-1----:R-:W-:Y:S02]  /*1b50*/  FMNMX R4, R2, R5, !PT ;  /* 0x0000000502047209 */ /* 0x002fe40007800000 */
[----:B------:R-:W-:-:S03]  /*1b60*/  IADD3 R2, R0, 0x8, RZ ;  /* 0x0000000800027810 */ /* 0x000fc60007ffe0ff */
[----:B------:R-:W1:Y:S01]  /*1b70*/  SHFL.BFLY PT, R5, R4, 0x2, 0x1f ;  /* 0x0c401f0004057f89 */ /* 0x000e6200000e0000 */
[CC--:B------:R-:W-:Y:S02]  /*1b80*/  ISETP.GE.AND P3, PT, R2.reuse, R7.reuse, PT ;  /* 0x000000070200720c */ /* 0x0c0fe40003f66270 */
[----:B------:R-:W-:Y:S02]  /*1b90*/  ISETP.GT.AND P4, PT, R2, R7, PT ;  /* 0x000000070200720c */ /* 0x000fe40003f84270 */
[----:B-1----:R-:W-:Y:S02]  /*1ba0*/  FMNMX R5, R4, R5, !PT ;  /* 0x0000000504057209 */ /* 0x002fe40007800000 */
[----:B------:R-:W-:Y:S02]  /*1bb0*/  FSEL R4, R27, -INF , P4 ;  /* 0xff8000001b047808 */ /* 0x000fe40002000000 */
[----:B------:R-:W-:-:S04]  /*1bc0*/  FSETP.NEU.AND P1, PT, R5, -INF , PT ;  /* 0xff8000000500780b */ /* 0x000fc80003f2d000 */
[----:B------:R-:W-:Y:S02]  /*1bd0*/  FSEL R3, R5, RZ, P1 ;  /* 0x000000ff05037208 */ /* 0x000fe40000800000 */
[----:B------:R-:W-:-:S03]  /*1be0*/  ISETP.NE.AND P1, PT, R6, RZ, PT ;  /* 0x000000ff0600720c */ /* 0x000fc60003f25270 */
[----:B------:R-:W-:Y:S01]  /*1bf0*/  FMUL R16, R3, UR10 ;  /* 0x0000000a03107c20 */ /* 0x000fe20008400000 */
[----:B------:R-:W-:Y:S02]  /*1c00*/  FSEL R78, R78, -INF , P1 ;  /* 0xff8000004e4e7808 */ /* 0x000fe40000800000 */
[----:B------:R-:W-:Y:S01]  /*1c10*/  FSEL R3, R26, -INF , P3 ;  /* 0xff8000001a037808 */ /* 0x000fe20001800000 */
[--C-:B------:R-:W-:Y:S01]  /*1c20*/  FFMA R24, R24, UR10, -R16.reuse ;  /* 0x0000000a18187c23 */ /* 0x100fe20008000810 */
[--C-:B------:R-:W-:Y:S01]  /*1c30*/  FFMA R11, R25, UR10, -R16.reuse ;  /* 0x0000000a190b7c23 */ /* 0x100fe20008000810 */
[--C-:B------:R-:W-:Y:S01]  /*1c40*/  FFMA R10, R36, UR10, -R16.reuse ;  /* 0x0000000a240a7c23 */ /* 0x100fe20008000810 */
[----:B------:R-:W-:Y:S01]  /*1c50*/  FMNMX R13, R3, R4, !PT ;  /* 0x00000004030d7209 */ /* 0x000fe20007800000 */
[--C-:B------:R-:W-:Y:S01]  /*1c60*/  FFMA R28, R28, UR10, -R16.reuse ;  /* 0x0000000a1c1c7c23 */ /* 0x100fe20008000810 */
[----:B------:R-:W-:Y:S01]  /*1c70*/  FSETP.GEU.AND P1, PT, R24, -126, PT ;  /* 0xc2fc00001800780b */ /* 0x000fe20003f2e000 */
        /* <DEDUP_REMOVED lines=12> */
[----:B------:R-:W-:Y:S01]  /*1d40*/  @!P1 FMUL R24, R24, 0.5 ;  /* 0x3f00000018189820 */ /* 0x000fe20000400000 */
[----:B------:R-:W-:Y:S01]  /*1d50*/  FMNMX R15, R35, R6, !PT ;  /* 0x00000006230f7209 */ /* 0x000fe20007800000 */
[--C-:B------:R-:W-:Y:S01]  /*1d60*/  FFMA R41, R41, UR10, -R16.reuse ;  /* 0x0000000a29297c23 */ /* 0x100fe20008000810 */
[----:B------:R-:W-:Y:S01]  /*1d70*/  FSETP.GEU.AND P6, PT, R33, -126, PT ;  /* 0xc2fc00002100780b */ /* 0x000fe20003fce000 */
[----:B------:R-:W-:Y:S01]  /*1d80*/  @!P2 FMUL R11, R11, 0.5 ;  /* 0x3f0000000b0ba820 */ /* 0x000fe20000400000 */
[----:B------:R-:W-:Y:S01]  /*1d90*/  FMNMX R6, R38, R15, !PT ;  /* 0x0000000f26067209 */ /* 0x000fe20007800000 */
[----:B------:R-:W1:Y:S01]  /*1da0*/  MUFU.EX2 R24, R24 ;  /* 0x0000001800187308 */ /* 0x000e620000000800 */
[----:B------:R-:W-:Y:S01]  /*1db0*/  FSETP.GEU.AND P5, PT, R32, -126, PT ;  /* 0xc2fc00002000780b */ /* 0x000fe20003fae000 */
[----:B------:R-:W-:Y:S01]  /*1dc0*/  @!P3 FMUL R28, R28, 0.5 ;  /* 0x3f0000001c1cb820 */ /* 0x000fe20000400000 */
[----:B------:R-:W-:Y:S01]  /*1dd0*/  FMNMX R17, R39, R6, !PT ;  /* 0x0000000627117209 */ /* 0x000fe20007800000 */
[--C-:B------:R-:W-:Y:S01]  /*1de0*/  FFMA R45, R45, UR10, -R16.reuse ;  /* 0x0000000a2d2d7c23 */ /* 0x100fe20008000810 */
[--C-:B------:R-:W-:Y:S01]  /*1df0*/  FFMA R49, R49, UR10, -R16.reuse ;  /* 0x0000000a31317c23 */ /* 0x100fe20008000810 */
[----:B------:R-:W-:Y:S01]  /*1e00*/  @!P4 FMUL R29, R29, 0.5 ;  /* 0x3f0000001d1dc820 */ /* 0x000fe20000400000 */
[----:B------:R-:W-:Y:S01]  /*1e10*/  FMNMX R6, R42, R17, !PT ;  /* 0x000000112a067209 */ /* 0x000fe20007800000 */
[----:B------:R-:W2:Y:S01]  /*1e20*/  MUFU.EX2 R11, R11 ;  /* 0x0000000b000b7308 */ /* 0x000ea20000000800 */
[--C-:B------:R-:W-:Y:S01]  /*1e30*/  FFMA R14, R52, UR10, -R16.reuse ;  /* 0x0000000a340e7c23 */ /* 0x100fe20008000810 */
[----:B------:R-:W-:Y:S01]  /*1e40*/  @!P6 FMUL R33, R33, 0.5 ;  /* 0x3f0000002121e820 */ /* 0x000fe20000400000 */
[----:B------:R-:W-:Y:S01]  /*1e50*/  FMNMX R17, R43, R6, !PT ;  /* 0x000000062b117209 */ /* 0x000fe20007800000 */
[--C-:B------:R-:W-:Y:S01]  /*1e60*/  FFMA R53, R53, UR10, -R16.reuse ;  /* 0x0000000a35357c23 */ /* 0x100fe20008000810 */
[--C-:B------:R-:W-:Y:S01]  /*1e70*/  FFMA R12, R44, UR10, -R16.reuse ;  /* 0x0000000a2c0c7c23 */ /* 0x100fe20008000810 */
[----:B------:R-:W-:Y:S01]  /*1e80*/  @!P5 FMUL R32, R32, 0.5 ;  /* 0x3f0000002020d820 */ /* 0x000fe20000400000 */
[----:B------:R-:W-:Y:S01]  /*1e90*/  FMNMX R6, R46, R17, !PT ;  /* 0x000000112e067209 */ /* 0x000fe20007800000 */
[----:B------:R-:W3:Y:S01]  /*1ea0*/  MUFU.EX2 R26, R28 ;  /* 0x0000001c001a7308 */ /* 0x000ee20000000800 */
[----:B-1----:R-:W-:Y:S01]  /*1eb0*/  @!P1 FMUL R24, R24, R24 ;  /* 0x0000001818189220 */ /* 0x002fe20000400000 */
[----:B------:R-:W-:Y:S01]  /*1ec0*/  FSETP.GEU.AND P1, PT, R10, -126, PT ;  /* 0xc2fc00000a00780b */ /* 0x000fe20003f2e000 */
[--C-:B------:R-:W-:Y:S01]  /*1ed0*/  FFMA R60, R60, UR10, -R16.reuse ;  /* 0x0000000a3c3c7c23 */ /* 0x100fe20008000810 */
[----:B------:R-:W-:Y:S01]  /*1ee0*/  FMNMX R19, R47, R6, !PT ;  /* 0x000000062f137209 */ /* 0x000fe20007800000 */
[--C-:B------:R-:W-:Y:S01]  /*1ef0*/  FFMA R61, R61, UR10, -R16.reuse ;  /* 0x0000000a3d3d7c23 */ /* 0x100fe20008000810 */
[--C-:B------:R-:W-:Y:S01]  /*1f00*/  FFMA R65, R65, UR10, -R16.reuse ;  /* 0x0000000a41417c23 */ /* 0x100fe20008000810 */
[--C-:B------:R-:W-:Y:S01]  /*1f10*/  FFMA R64, R64, UR10, -R16.reuse ;  /* 0x0000000a40407c23 */ /* 0x100fe20008000810 */
[----:B------:R-:W-:Y:S01]  /*1f20*/  FMNMX R6, R50, R19, !PT ;  /* 0x0000001332067209 */ /* 0x000fe20007800000 */
[----:B------:R-:W1:Y:S01]  /*1f30*/  MUFU.EX2 R13, R29 ;  /* 0x0000001d000d7308 */ /* 0x000e620000000800 */
[----:B--2---:R-:W-:Y:S01]  /*1f40*/  @!P2 FMUL R11, R11, R11 ;  /* 0x0000000b0b0ba220 */ /* 0x004fe20000400000 */
[----:B------:R-:W-:Y:S01]  /*1f50*/  FSETP.GEU.AND P2, PT, R37, -126, PT ;  /* 0xc2fc00002500780b */ /* 0x000fe20003f4e000 */
[--C-:B------:R-:W-:Y:S01]  /*1f60*/  FFMA R72, R72, UR10, -R16.reuse ;  /* 0x0000000a48487c23 */ /* 0x100fe20008000810 */
[----:B------:R-:W-:Y:S01]  /*1f70*/  FMNMX R19, R51, R6, !PT ;  /* 0x0000000633137209 */ /* 0x000fe20007800000 */
[--C-:B------:R-:W-:Y:S01]  /*1f80*/  FFMA R56, R56, UR10, -R16.reuse ;  /* 0x0000000a38387c23 */ /* 0x100fe20008000810 */
[----:B------:R-:W-:Y:S01]  /*1f90*/  @!P1 FMUL R10, R10, 0.5 ;  /* 0x3f0000000a0a9820 */ /* 0x000fe20000400000 */
[--C-:B------:R-:W-:Y:S01]  /*1fa0*/  FFMA R69, R69, UR10, -R16.reuse ;  /* 0x0000000a45457c23 */ /* 0x100fe20008000810 */
[----:B------:R-:W-:Y:S01]  /*1fb0*/  FMNMX R6, R54, R19, !PT ;  /* 0x0000001336067209 */ /* 0x000fe20007800000 */
[----:B------:R-:W2:Y:S01]  /*1fc0*/  MUFU.EX2 R15, R33 ;  /* 0x00000021000f7308 */ /* 0x000ea20000000800 */
[----:B---3--:R-:W-:Y:S01]  /*1fd0*/  @!P3 FMUL R26, R26, R26 ;  /* 0x0000001a1a1ab220 */ /* 0x008fe20000400000 */
[----:B------:R-:W-:Y:S01]  /*1fe0*/  FSETP.GEU.AND P3, PT, R40, -126, PT ;  /* 0xc2fc00002800780b */ /* 0x000fe20003f6e000 */
[--C-:B------:R-:W-:Y:S01]  /*1ff0*/  FFMA R73, R73, UR10, -R16.reuse ;  /* 0x0000000a49497c23 */ /* 0x100fe20008000810 */
[----:B------:R-:W-:Y:S01]  /*2000*/  FMNMX R21, R55, R6, !PT ;  /* 0x0000000637157209 */ /* 0x000fe20007800000 */
[--C-:B------:R-:W-:Y:S01]  /*2010*/  FFMA R77, R77, UR10, -R16.reuse ;  /* 0x0000000a4d4d7c23 */ /* 0x100fe20008000810 */
[----:B------:R-:W-:Y:S01]  /*2020*/  @!P2 FMUL R37, R37, 0.5 ;  /* 0x3f0000002525a820 */ /* 0x000fe20000400000 */
[--C-:B------:R-:W-:Y:S01]  /*2030*/  FFMA R76, R76, UR10, -R16.reuse ;  /* 0x0000000a4c4c7c23 */ /* 0x100fe20008000810 */
[----:B------:R-:W3:Y:S01]  /*2040*/  MUFU.EX2 R10, R10 ;  /* 0x0000000a000a7308 */ /* 0x000ee20000000800 */
[----:B------:R-:W-:Y:S01]  /*2050*/  FMNMX R6, R58, R21, !PT ;  /* 0x000000153a067209 */ /* 0x000fe20007800000 */
[----:B-1----:R-:W-:Y:S01]  /*2060*/  @!P4 FMUL R13, R13, R13 ;  /* 0x0000000d0d0dc220 */ /* 0x002fe20000400000 */
[----:B------:R-:W-:Y:S01]  /*2070*/  FSETP.GEU.AND P4, PT, R41, -126, PT ;  /* 0xc2fc00002900780b */ /* 0x000fe20003f8e000 */
[--C-:B------:R-:W-:Y:S01]  /*2080*/  FFMA R81, R81, UR10, -R16.reuse ;  /* 0x0000000a51517c23 */ /* 0x100fe20008000810 */
[----:B------:R-:W-:Y:S01]  /*2090*/  FMNMX R21, R59, R6, !PT ;  /* 0x000000063b157209 */ /* 0x000fe20007800000 */
[--C-:B------:R-:W-:Y:S01]  /*20a0*/  FFMA R68, R68, UR10, -R16.reuse ;  /* 0x0000000a44447c23 */ /* 0x100fe20008000810 */
[----:B------:R-:W-:Y:S01]  /*20b0*/  @!P3 FMUL R40, R40, 0.5 ;  /* 0x3f0000002828b820 */ /* 0x000fe20000400000 */
[----:B------:R-:W1:Y:S01]  /*20c0*/  MUFU.EX2 R17, R37 ;  /* 0x0000002500117308 */ /* 0x000e620000000800 */
[----:B------:R-:W-:Y:S01]  /*20d0*/  FMNMX R6, R62, R21, !PT ;  /* 0x000000153e067209 */ /* 0x000fe20007800000 */
[----:B--2---:R-:W-:Y:S01]  /*20e0*/  @!P6 FMUL R15, R15, R15 ;  /* 0x0000000f0f0fe220 */ /* 0x004fe20000400000 */
[----:B------:R-:W-:Y:S01]  /*20f0*/  FSETP.GEU.AND P6, PT, R45, -126, PT ;  /* 0xc2fc00002d00780b */ /* 0x000fe20003fce000 */
[--C-:B------:R-:W-:Y:S01]  /*2100*/  FFMA R80, R80, UR10, -R16.reuse ;  /* 0x0000000a50507c23 */ /* 0x100fe20008000810 */
[----:B------:R-:W-:Y:S01]  /*2110*/  FMNMX R23, R63, R6, !PT ;  /* 0x000000063f177209 */ /* 0x000fe20007800000 */
[----:B------:R-:W-:-:S02]  /*2120*/  FFMA R84, R84, UR10, -R16 ;  /* 0x0000000a54547c23 */ /* 0x000fc40008000810 */
[----:B------:R-:W-:Y:S01]  /*2130*/  @!P4 FMUL R41, R41, 0.5 ;  /* 0x3f0000002929c820 */ /* 0x000fe20000400000 */
[----:B---3--:R-:W-:Y:S01]  /*2140*/  @!P1 FMUL R10, R10, R10 ;  /* 0x0000000a0a0a9220 */ /* 0x008fe20000400000 */
[----:B------:R-:W-:Y:S01]  /*2150*/  FSETP.GEU.AND P1, PT, R36, -126, PT ;  /* 0xc2fc00002400780b */ /* 0x000fe20003f2e000 */
[----:B------:R-:W2:Y:S01]  /*2160*/  MUFU.EX2 R28, R32 ;  /* 0x00000020001c7308 */ /* 0x000ea20000000800 */
[----:B------:R-:W-:-:S04]  /*2170*/  FMNMX R6, R66, R23, !PT ;  /* 0x0000001742067209 */ /* 0x000fc80007800000 */
[----:B------:R-:W-:Y:S01]  /*2180*/  FMNMX R23, R67, R6, !PT ;  /* 0x0000000643177209 */ /* 0x000fe20007800000 */
[----:B------:R-:W-:Y:S01]  /*2190*/  @!P6 FMUL R45, R45, 0.5 ;  /* 0x3f0000002d2de820 */ /* 0x000fe20000400000 */
[----:B-1----:R-:W-:Y:S01]  /*21a0*/  @!P2 FMUL R17, R17, R17 ;  /* 0x000000111111a220 */ /* 0x002fe20000400000 */
[----:B------:R1:W3:Y:S01]  /*21b0*/  MUFU.EX2 R32, R40 ;  /* 0x0000002800207308 */ /* 0x0002e20000000800 */
[----:B------:R-:W-:Y:S02]  /*21c0*/  FMNMX R6, R70, R23, !PT ;  /* 0x0000001746067209 */ /* 0x000fe40007800000 */
[----:B------:R-:W-:Y:S01]  /*21d0*/  FSETP.GEU.AND P2, PT, R49, -126, PT ;  /* 0xc2fc00003100780b */ /* 0x000fe20003f4e000 */
[----:B------:R-:W-:Y:S01]  /*21e0*/  @!P1 FMUL R36, R36, 0.5 ;  /* 0x3f00000024249820 */ /* 0x000fe20000400000 */
[----:B------:R-:W-:-:S03]  /*21f0*/  FMNMX R25, R71, R6, !PT ;  /* 0x0000000647197209 */ /* 0x000fc60007800000 */
[----:B------:R-:W4:Y:S01]  /*2200*/  MUFU.EX2 R19, R41 ;  /* 0x0000002900137308 */ /* 0x000f220000000800 */
[----:B------:R-:W-:Y:S01]  /*2210*/  FMNMX R6, R74, R25, !PT ;  /* 0x000000194a067209 */ /* 0x000fe20007800000 */
[----:B--2---:R-:W-:Y:S01]  /*2220*/  @!P5 FMUL R28, R28, R28 ;  /* 0x0000001c1c1cd220 */ /* 0x004fe20000400000 */
[----:B------:R-:W-:Y:S01]  /*2230*/  FSETP.GEU.AND P5, PT, R12, -126, PT ;  /* 0xc2fc00000c00780b */ /* 0x000fe20003fae000 */
[--C-:B-1----:R-:W-:Y:S01]  /*2240*/  FFMA R40, R57, UR10, -R16.reuse ;  /* 0x0000000a39287c23 */ /* 0x102fe20008000810 */
[----:B------:R-:W-:Y:S01]  /*2250*/  FMNMX R25, R75, R6, !PT ;  /* 0x000000064b197209 */ /* 0x000fe20007800000 */
[----:B------:R-:W-:Y:S02]  /*2260*/  FFMA R16, R85, UR10, -R16 ;  /* 0x0000000a55107c23 */ /* 0x000fe40008000810 */
[----:B------:R-:W1:Y:S01]  /*2270*/  MUFU.EX2 R36, R36 ;  /* 0x0000002400247308 */ /* 0x000e620000000800 */
[----:B------:R-:W-:Y:S01]  /*2280*/  FMNMX R6, R78, R25, !PT ;  /* 0x000000194e067209 */ /* 0x000fe20007800000 */
[----:B---3--:R-:W-:Y:S01]  /*2290*/  @!P3 FMUL R32, R32, R32 ;  /* 0x000000202020b220 */ /* 0x008fe20000400000 */
[----:B------:R-:W-:Y:S01]  /*22a0*/  FSETP.GEU.AND P3, PT, R14, -126, PT ;  /* 0xc2fc00000e00780b */ /* 0x000fe20003f6e000 */
[----:B------:R-:W-:Y:S01]  /*22b0*/  @!P2 FMUL R49, R49, 0.5 ;  /* 0x3f0000003131a820 */ /* 0x000fe20000400000 */
[----:B------:R-:W-:-:S03]  /*22c0*/  FMNMX R27, R79, R6, !PT ;  /* 0x000000064f1b7209 */ /* 0x000fc60007800000 */
[----:B------:R-:W2:Y:S01]  /*22d0*/  MUFU.EX2 R21, R45 ;  /* 0x0000002d00157308 */ /* 0x000ea20000000800 */
[----:B----4-:R-:W-:Y:S01]  /*22e0*/  @!P4 FMUL R19, R19, R19 ;  /* 0x000000131313c220 */ /* 0x010fe20000400000 */
[----:B------:R-:W-:Y:S01]  /*22f0*/  FSETP.GEU.AND P4, PT, R53, -126, PT ;  /* 0xc2fc00003500780b */ /* 0x000fe20003f8e000 */
[----:B------:R-:W-:Y:S01]  /*2300*/  @!P5 FMUL R12, R12, 0.5 ;  /* 0x3f0000000c0cd820 */ /* 0x000fe20000400000 */
[----:B------:R-:W-:-:S04]  /*2310*/  FMNMX R6, R82, R27, !PT ;  /* 0x0000001b52067209 */ /* 0x000fc80007800000 */
[----:B------:R-:W-:Y:S01]  /*2320*/  FMNMX R29, R83, R6, !PT ;  /* 0x00000006531d7209 */ /* 0x000fe20007800000 */
[----:B-1----:R-:W-:Y:S01]  /*2330*/  @!P1 FMUL R36, R36, R36 ;  /* 0x0000002424249220 */ /* 0x002fe20000400000 */
[----:B------:R-:W-:Y:S01]  /*2340*/  FSETP.GEU.AND P1, PT, R60, -126, PT ;  /* 0xc2fc00003c00780b */ /* 0x000fe20003f2e000 */
[----:B------:R-:W-:Y:S01]  /*2350*/  @!P3 FMUL R14, R14, 0.5 ;  /* 0x3f0000000e0eb820 */ /* 0x000fe20000400000 */
[----:B------:R-:W-:Y:S01]  /*2360*/  FMNMX R6, R86, R29, !PT ;  /* 0x0000001d56067209 */ /* 0x000fe20007800000 */
[----:B------:R-:W1:Y:S02]  /*2370*/  MUFU.EX2 R23, R49 ;  /* 0x0000003100177308 */ /* 0x000e640000000800 */
[----:B------:R-:W-:Y:S01]  /*2380*/  @!P4 FMUL R53, R53, 0.5 ;  /* 0x3f0000003535c820 */ /* 0x000fe20000400000 */
[----:B------:R-:W-:Y:S01]  /*2390*/  FMNMX R6, R87, R6, !PT ;  /* 0x0000000657067209 */ /* 0x000fe20007800000 */
[----:B--2---:R-:W-:Y:S01]  /*23a0*/  @!P6 FMUL R21, R21, R21 ;  /* 0x000000151515e220 */ /* 0x004fe20000400000 */
[----:B------:R-:W-:-:S03]  /*23b0*/  FSETP.GEU.AND P6, PT, R40, -126, PT ;  /* 0xc2fc00002800780b */ /* 0x000fc60003fce000 */
[----:B------:R-:W2:Y:S01]  /*23c0*/  MUFU.EX2 R25, R53 ;  /* 0x0000003500197308 */ /* 0x000ea20000000800 */
[----:B------:R-:W3:Y:S01]  /*23d0*/  SHFL.BFLY PT, R33, R6, 0x1, 0x1f ;  /* 0x0c201f0006217f89 */ /* 0x000ee200000e0000 */
[----:B------:R-:W-:-:S06]  /*23e0*/  @!P1 FMUL R60, R60, 0.5 ;  /* 0x3f0000003c3c9820 */ /* 0x000fcc0000400000 */
[----:B------:R-:W4:Y:S01]  /*23f0*/  MUFU.EX2 R14, R14 ;  /* 0x0000000e000e7308 */ /* 0x000f220000000800 */
[----:B-1----:R-:W-:Y:S01]  /*2400*/  @!P2 FMUL R23, R23, R23 ;  /* 0x000000171717a220 */ /* 0x002fe20000400000 */
[----:B------:R-:W-:Y:S01]  /*2410*/  @!P6 FMUL R40, R40, 0.5 ;  /* 0x3f0000002828e820 */ /* 0x000fe20000400000 */
[----:B------:R-:W-:-:S05]  /*2420*/  FSETP.GEU.AND P2, PT, R61, -126, PT ;  /* 0xc2fc00003d00780b */ /* 0x000fca0003f4e000 */
[----:B------:R-:W1:Y:S01]  /*2430*/  MUFU.EX2 R29, R60 ;  /* 0x0000003c001d7308 */ /* 0x000e620000000800 */
[----:B--2---:R-:W-:Y:S01]  /*2440*/  @!P4 FMUL R25, R25, R25 ;  /* 0x000000191919c220 */ /* 0x004fe20000400000 */
[----:B------:R-:W-:-:S06]  /*2450*/  FSETP.GEU.AND P4, PT, R65, -126, PT ;  /* 0xc2fc00004100780b */ /* 0x000fcc0003f8e000 */
[----:B------:R-:W2:Y:S01]  /*2460*/  MUFU.EX2 R12, R12 ;  /* 0x0000000c000c7308 */ /* 0x000ea20000000800 */
[----:B----4-:R-:W-:Y:S01]  /*2470*/  @!P3 FMUL R14, R14, R14 ;  /* 0x0000000e0e0eb220 */ /* 0x010fe20000400000 */
[----:B------:R-:W-:Y:S01]  /*2480*/  FSETP.GEU.AND P3, PT, R64, -126, PT ;  /* 0xc2fc00004000780b */ /* 0x000fe20003f6e000 */
[----:B------:R-:W-:Y:S01]  /*2490*/  @!P2 FMUL R61, R61, 0.5 ;  /* 0x3f0000003d3da820 */ /* 0x000fe20000400000 */
[----:B---3--:R-:W-:-:S03]  /*24a0*/  FMNMX R6, R6, R33, !PT ;  /* 0x0000002106067209 */ /* 0x008fc60007800000 */
[----:B------:R-:W-:Y:S01]  /*24b0*/  @!P4 FMUL R65, R65, 0.5 ;  /* 0x3f0000004141c820 */ /* 0x000fe20000400000 */
[----:B------:R-:W3:Y:S01]  /*24c0*/  MUFU.EX2 R40, R40 ;  /* 0x0000002800287308 */ /* 0x000ee20000000800 */
[----:B-1----:R-:W-:Y:S01]  /*24d0*/  @!P1 FMUL R29, R29, R29 ;  /* 0x0000001d1d1d9220 */ /* 0x002fe20000400000 */
[----:B------:R-:W-:Y:S01]  /*24e0*/  FSETP.GEU.AND P1, PT, R72, -126, PT ;  /* 0xc2fc00004800780b */ /* 0x000fe20003f2e000 */
[----:B------:R-:W1:Y:S04]  /*24f0*/  SHFL.BFLY PT, R33, R6, 0x2, 0x1f ;  /* 0x0c401f0006217f89 */ /* 0x000e6800000e0000 */
[----:B------:R-:W-:Y:S01]  /*2500*/  @!P3 FMUL R64, R64, 0.5 ;  /* 0x3f0000004040b820 */ /* 0x000fe20000400000 */
[----:B------:R-:W4:Y:S01]  /*2510*/  MUFU.EX2 R18, R61 ;  /* 0x0000003d00127308 */ /* 0x000f220000000800 */
[----:B--2---:R-:W-:Y:S01]  /*2520*/  @!P5 FMUL R12, R12, R12 ;  /* 0x0000000c0c0cd220 */ /* 0x004fe20000400000 */
[----:B------:R-:W-:-:S05]  /*2530*/  FSETP.GEU.AND P5, PT, R56, -126, PT ;  /* 0xc2fc00003800780b */ /* 0x000fca0003fae000 */
[----:B------:R-:W-:Y:S01]  /*2540*/  @!P1 FMUL R72, R72, 0.5 ;  /* 0x3f00000048489820 */ /* 0x000fe20000400000 */
[----:B------:R-:W2:Y:S01]  /*2550*/  MUFU.EX2 R44, R65 ;  /* 0x00000041002c7308 */ /* 0x000ea20000000800 */
[----:B---3--:R-:W-:Y:S01]  /*2560*/  @!P6 FMUL R40, R40, R40 ;  /* 0x000000282828e220 */ /* 0x008fe20000400000 */
[----:B------:R-:W-:-:S05]  /*2570*/  FSETP.GEU.AND P6, PT, R69, -126, PT ;  /* 0xc2fc00004500780b */ /* 0x000fca0003fce000 */
[----:B------:R-:W-:Y:S01]  /*2580*/  @!P5 FMUL R56, R56, 0.5 ;  /* 0x3f0000003838d820 */ /* 0x000fe20000400000 */
[----:B------:R-:W3:Y:S01]  /*2590*/  MUFU.EX2 R37, R64 ;  /* 0x0000004000257308 */ /* 0x000ee20000000800 */
[----:B----4-:R-:W-:Y:S01]  /*25a0*/  @!P2 FMUL R18, R18, R18 ;  /* 0x000000121212a220 */ /* 0x010fe20000400000 */
[----:B------:R-:W-:Y:S02]  /*25b0*/  FSETP.GEU.AND P2, PT, R73, -126, PT ;  /* 0xc2fc00004900780b */ /* 0x000fe40003f4e000 */
[----:B-1----:R-:W-:-:S03]  /*25c0*/  FMNMX R6, R6, R33, !PT ;  /* 0x0000002106067209 */ /* 0x002fc60007800000 */
[----:B------:R-:W-:Y:S01]  /*25d0*/  @!P6 FMUL R69, R69, 0.5 ;  /* 0x3f0000004545e820 */ /* 0x000fe20000400000 */
[----:B------:R-:W1:Y:S01]  /*25e0*/  MUFU.EX2 R45, R72 ;  /* 0x00000048002d7308 */ /* 0x000e620000000800 */
        /* <DEDUP_REMOVED lines=8> */
[----:B-1----:R-:W-:Y:S01]  /*2670*/  @!P1 FMUL R45, R45, R45 ;  /* 0x0000002d2d2d9220 */ /* 0x002fe20000400000 */
[----:B------:R-:W-:-:S05]  /*2680*/  FSETP.GEU.AND P1, PT, R81, -126, PT ;  /* 0xc2fc00005100780b */ /* 0x000fca0003f2e000 */
[----:B------:R-:W-:Y:S01]  /*2690*/  @!P3 FMUL R76, R76, 0.5 ;  /* 0x3f0000004c4cb820 */ /* 0x000fe20000400000 */
[----:B------:R-:W1:Y:S01]  /*26a0*/  MUFU.EX2 R48, R73 ;  /* 0x0000004900307308 */ /* 0x000e620000000800 */
[----:B--2---:R-:W-:Y:S01]  /*26b0*/  @!P5 FMUL R27, R27, R27 ;  /* 0x0000001b1b1bd220 */ /* 0x004fe20000400000 */
[----:B------:R-:W-:-:S05]  /*26c0*/  FSETP.GEU.AND P5, PT, R68, -126, PT ;  /* 0xc2fc00004400780b */ /* 0x000fca0003fae000 */
[----:B------:R-:W-:Y:S01]  /*26d0*/  @!P1 FMUL R81, R81, 0.5 ;  /* 0x3f00000051519820 */ /* 0x000fe20000400000 */
[----:B------:R-:W2:Y:S01]  /*26e0*/  MUFU.EX2 R22, R77 ;  /* 0x0000004d00167308 */ /* 0x000ea20000000800 */
[----:B---3--:R-:W-:Y:S01]  /*26f0*/  @!P6 FMUL R20, R20, R20 ;  /* 0x000000141414e220 */ /* 0x008fe20000400000 */
[----:B------:R-:W-:-:S04]  /*2700*/  FSETP.NEU.AND P6, PT, R6, -INF , PT ;  /* 0xff8000000600780b */ /* 0x000fc80003fcd000 */
[----:B------:R-:W-:Y:S01]  /*2710*/  FSEL R52, R6, RZ, P6 ;  /* 0x000000ff06347208 */ /* 0x000fe20003000000 */
[----:B------:R-:W-:Y:S01]  /*2720*/  @!P5 FMUL R68, R68, 0.5 ;  /* 0x3f0000004444d820 */ /* 0x000fe20000400000 */
[----:B------:R-:W3:Y:S01]  /*2730*/  MUFU.EX2 R49, R76 ;  /* 0x0000004c00317308 */ /* 0x000ee20000000800 */
[----:B-1----:R-:W-:Y:S01]  /*2740*/  @!P2 FMUL R48, R48, R48 ;  /* 0x000000303030a220 */ /* 0x002fe20000400000 */
[----:B------:R-:W-:Y:S01]  /*2750*/  FSETP.GEU.AND P2, PT, R16, -126, PT ;  /* 0xc2fc00001000780b */ /* 0x000fe20003f4e000 */
[----:B------:R-:W-:Y:S01]  /*2760*/  FMUL R56, R52, UR10 ;  /* 0x0000000a34387c20 */ /* 0x000fe20008400000 */
[----:B------:R-:W-:-:S03]  /*2770*/  FSETP.GEU.AND P6, PT, R84, -126, PT ;  /* 0xc2fc00005400780b */ /* 0x000fc60003fce000 */
[--C-:B------:R-:W-:Y:S01]  /*2780*/  FFMA R4, R4, UR10, -R56.reuse ;  /* 0x0000000a04047c23 */ /* 0x100fe20008000838 */
[----:B------:R-:W1:Y:S01]  /*2790*/  MUFU.EX2 R52, R81 ;  /* 0x0000005100347308 */ /* 0x000e620000000800 */
[--C-:B------:R-:W-:Y:S01]  /*27a0*/  FFMA R3, R3, UR10, -R56.reuse ;  /* 0x0000000a03037c23 */ /* 0x100fe20008000838 */
[--C-:B------:R-:W-:Y:S01]  /*27b0*/  FFMA R57, R31, UR10, -R56.reuse ;  /* 0x0000000a1f397c23 */ /* 0x100fe20008000838 */
[----:B--2---:R-:W-:Y:S01]  /*27c0*/  @!P4 FMUL R22, R22, R22 ;  /* 0x000000161616c220 */ /* 0x004fe20000400000 */
[----:B------:R-:W-:Y:S01]  /*27d0*/  FSETP.GEU.AND P4, PT, R4, -126, PT ;  /* 0xc2fc00000400780b */ /* 0x000fe20003f8e000 */
[--C-:B------:R-:W-:Y:S01]  /*27e0*/  FFMA R61, R35, UR10, -R56.reuse ;  /* 0x0000000a233d7c23 */ /* 0x100fe20008000838 */
[--C-:B------:R-:W-:Y:S01]  /*27f0*/  FFMA R38, R38, UR10, -R56.reuse ;  /* 0x0000000a26267c23 */ /* 0x100fe20008000838 */
[----:B------:R-:W-:Y:S01]  /*2800*/  @!P2 FMUL R16, R16, 0.5 ;  /* 0x3f0000001010a820 */ /* 0x000fe20000400000 */
[----:B------:R-:W2:Y:S01]  /*2810*/  MUFU.EX2 R41, R68 ;  /* 0x0000004400297308 */ /* 0x000ea20000000800 */
[----:B---3--:R-:W-:Y:S01]  /*2820*/  @!P3 FMUL R49, R49, R49 ;  /* 0x000000313131b220 */ /* 0x008fe20000400000 */
[----:B------:R-:W-:Y:S01]  /*2830*/  FSETP.GEU.AND P3, PT, R3, -126, PT ;  /* 0xc2fc00000300780b */ /* 0x000fe20003f6e000 */
[----:B------:R-:W-:Y:S01]  /*2840*/  @!P6 FMUL R84, R84, 0.5 ;  /* 0x3f0000005454e820 */ /* 0x000fe20000400000 */
[--C-:B------:R-:W-:Y:S01]  /*2850*/  FFMA R34, R34, UR10, -R56.reuse ;  /* 0x0000000a22227c23 */ /* 0x100fe20008000838 */
[--C-:B------:R-:W-:Y:S01]  /*2860*/  FFMA R30, R30, UR10, -R56.reuse ;  /* 0x0000000a1e1e7c23 */ /* 0x100fe20008000838 */
[--C-:B------:R-:W-:Y:S01]  /*2870*/  FFMA R50, R50, UR10, -R56.reuse ;  /* 0x0000000a32327c23 */ /* 0x100fe20008000838 */
[--C-:B------:R-:W-:Y:S01]  /*2880*/  FFMA R46, R46, UR10, -R56.reuse ;  /* 0x0000000a2e2e7c23 */ /* 0x100fe20008000838 */
[----:B------:R-:W3:Y:S01]  /*2890*/  MUFU.EX2 R16, R16 ;  /* 0x0000001000107308 */ /* 0x000ee20000000800 */
[----:B-1----:R-:W-:Y:S01]  /*28a0*/  @!P1 FMUL R52, R52, R52 ;  /* 0x0000003434349220 */ /* 0x002fe20000400000 */
[----:B------:R-:W-:Y:S01]  /*28b0*/  FSETP.GEU.AND P1, PT, R57, -126, PT ;  /* 0xc2fc00003900780b */ /* 0x000fe20003f2e000 */
[----:B------:R-:W-:Y:S01]  /*28c0*/  @!P4 FMUL R4, R4, 0.5 ;  /* 0x3f0000000404c820 */ /* 0x000fe20000400000 */
[--C-:B------:R-:W-:Y:S01]  /*28d0*/  FFMA R42, R42, UR10, -R56.reuse ;  /* 0x0000000a2a2a7c23 */ /* 0x100fe20008000838 */
[--C-:B------:R-:W-:Y:S01]  /*28e0*/  FFMA R63, R63, UR10, -R56.reuse ;  /* 0x0000000a3f3f7c23 */ /* 0x100fe20008000838 */
[--C-:B------:R-:W-:Y:S01]  /*28f0*/  FFMA R67, R67, UR10, -R56.reuse ;  /* 0x0000000a43437c23 */ /* 0x100fe20008000838 */
[----:B------:R-:W-:Y:S01]  /*2900*/  @!P3 FMUL R3, R3, 0.5 ;  /* 0x3f0000000303b820 */ /* 0x000fe20000400000 */
[----:B------:R1:W4:Y:S01]  /*2910*/  MUFU.EX2 R60, R4 ;  /* 0x00000004003c7308 */ /* 0x0003220000000800 */
[----:B--2---:R-:W-:Y:S01]  /*2920*/  @!P5 FMUL R41, R41, R41 ;  /* 0x000000292929d220 */ /* 0x004fe20000400000 */
[----:B------:R-:W-:Y:S01]  /*2930*/  FSETP.GEU.AND P5, PT, R80, -126, PT ;  /* 0xc2fc00005000780b */ /* 0x000fe20003fae000 */
[--C-:B------:R-:W-:Y:S01]  /*2940*/  FFMA R54, R54, UR10, -R56.reuse ;  /* 0x0000000a36367c23 */ /* 0x100fe20008000838 */
[--C-:B------:R-:W-:Y:S01]  /*2950*/  FFMA R59, R59, UR10, -R56.reuse ;  /* 0x0000000a3b3b7c23 */ /* 0x100fe20008000838 */
[--C-:B------:R-:W-:Y:S01]  /*2960*/  FFMA R75, R75, UR10, -R56.reuse ;  /* 0x0000000a4b4b7c23 */ /* 0x100fe20008000838 */
[--C-:B------:R-:W-:Y:S01]  /*2970*/  FFMA R83, R83, UR10, -R56.reuse ;  /* 0x0000000a53537c23 */ /* 0x100fe20008000838 */
[----:B------:R-:W-:Y:S01]  /*2980*/  @!P1 FMUL R57, R57, 0.5 ;  /* 0x3f00000039399820 */ /* 0x000fe20000400000 */
[----:B------:R2:W5:Y:S01]  /*2990*/  MUFU.EX2 R31, R3 ;  /* 0x00000003001f7308 */ /* 0x0005620000000800 */
[--C-:B-1----:R-:W-:Y:S01]  /*29a0*/  FFMA R4, R43, UR10, -R56.reuse ;  /* 0x0000000a2b047c23 */ /* 0x102fe20008000838 */
[----:B---3--:R-:W-:Y:S01]  /*29b0*/  @!P2 FMUL R16, R16, R16 ;  /* 0x000000101010a220 */ /* 0x008fe20000400000 */
[----:B------:R-:W-:Y:S01]  /*29c0*/  FSETP.GEU.AND P2, PT, R61, -126, PT ;  /* 0xc2fc00003d00780b */ /* 0x000fe20003f4e000 */
[--C-:B------:R-:W-:Y:S01]  /*29d0*/  FFMA R78, R78, UR10, -R56.reuse ;  /* 0x0000000a4e4e7c23 */ /* 0x100fe20008000838 */
[--C-:B------:R-:W-:Y:S01]  /*29e0*/  FFMA R86, R86, UR10, -R56.reuse ;  /* 0x0000000a56567c23 */ /* 0x100fe20008000838 */
[--C-:B------:R-:W-:Y:S01]  /*29f0*/  FFMA R71, R71, UR10, -R56.reuse ;  /* 0x0000000a47477c23 */ /* 0x100fe20008000838 */
[----:B------:R-:W-:Y:S01]  /*2a00*/  @!P5 FMUL R80, R80, 0.5 ;  /* 0x3f0000005050d820 */ /* 0x000fe20000400000 */
[----:B------:R-:W1:Y:S01]  /*2a10*/  MUFU.EX2 R64, R57 ;  /* 0x0000003900407308 */ /* 0x000e620000000800 */
[--C-:B--2---:R-:W-:Y:S01]  /*2a20*/  FFMA R3, R39, UR10, -R56.reuse ;  /* 0x0000000a27037c23 */ /* 0x104fe20008000838 */
[----:B----4-:R-:W-:Y:S01]  /*2a30*/  @!P4 FMUL R60, R60, R60 ;  /* 0x0000003c3c3cc220 */ /* 0x010fe20000400000 */
[----:B------:R-:W-:Y:S01]  /*2a40*/  FFMA R79, R79, UR10, -R56 ;  /* 0x0000000a4f4f7c23 */ /* 0x000fe20008000838 */
[----:B------:R-:W-:-:S02]  /*2a50*/  FADD R65, R23, R52 ;  /* 0x0000003417417221 */ /* 0x000fc40000000000 */
[----:B------:R-:W-:Y:S02]  /*2a60*/  FSETP.GEU.AND P4, PT, R3, -126, PT ;  /* 0xc2fc00000300780b */ /* 0x000fe40003f8e000 */
[----:B------:R-:W2:Y:S01]  /*2a70*/  MUFU.EX2 R53, R84 ;  /* 0x0000005400357308 */ /* 0x000ea20000000800 */
[----:B-----5:R-:W-:Y:S01]  /*2a80*/  @!P3 FMUL R31, R31, R31 ;  /* 0x0000001f1f1fb220 */ /* 0x020fe20000400000 */
[----:B------:R-:W-:Y:S01]  /*2a90*/  FSETP.GEU.AND P3, PT, R38, -126, PT ;  /* 0xc2fc00002600780b */ /* 0x000fe20003f6e000 */
[----:B------:R-:W-:-:S05]  /*2aa0*/  @!P2 FMUL R61, R61, 0.5 ;  /* 0x3f0000003d3da820 */ /* 0x000fca0000400000 */
[----:B------:R-:W3:Y:S01]  /*2ab0*/  MUFU.EX2 R33, R80 ;  /* 0x0000005000217308 */ /* 0x000ee20000000800 */
[----:B-1----:R-:W-:Y:S01]  /*2ac0*/  @!P1 FMUL R64, R64, R64 ;  /* 0x0000004040409220 */ /* 0x002fe20000400000 */
[----:B------:R-:W-:Y:S01]  /*2ad0*/  FSETP.GEU.AND P1, PT, R4, -126, PT ;  /* 0xc2fc00000400780b */ /* 0x000fe20003f2e000 */
[----:B------:R-:W-:-:S04]  /*2ae0*/  @!P4 FMUL R3, R3, 0.5 ;  /* 0x3f0000000303c820 */ /* 0x000fc80000400000 */
[----:B------:R-:W-:Y:S01]  /*2af0*/  @!P3 FMUL R38, R38, 0.5 ;  /* 0x3f0000002626b820 */ /* 0x000fe20000400000 */
[----:B------:R1:W4:Y:S01]  /*2b00*/  MUFU.EX2 R68, R61 ;  /* 0x0000003d00447308 */ /* 0x0003220000000800 */
[----:B--2---:R-:W-:Y:S01]  /*2b10*/  @!P6 FMUL R53, R53, R53 ;  /* 0x000000353535e220 */ /* 0x004fe20000400000 */
[----:B------:R-:W-:-:S05]  /*2b20*/  FSETP.GEU.AND P6, PT, R34, -126, PT ;  /* 0xc2fc00002200780b */ /* 0x000fca0003fce000 */
[----:B------:R-:W-:Y:S01]  /*2b30*/  @!P1 FMUL R4, R4, 0.5 ;  /* 0x3f00000004049820 */ /* 0x000fe20000400000 */
[----:B------:R2:W5:Y:S01]  /*2b40*/  MUFU.EX2 R72, R3 ;  /* 0x0000000300487308 */ /* 0x0005620000000800 */
[----:B---3--:R-:W-:Y:S01]  /*2b50*/  @!P5 FMUL R33, R33, R33 ;  /* 0x000000212121d220 */ /* 0x008fe20000400000 */
[----:B------:R-:W-:-:S03]  /*2b60*/  FSETP.GEU.AND P5, PT, R30, -126, PT ;  /* 0xc2fc00001e00780b */ /* 0x000fc60003fae000 */
[----:B-1----:R-:W-:Y:S01]  /*2b70*/  FADD R61, R36, R33 ;  /* 0x00000021243d7221 */ /* 0x002fe20000000000 */
[----:B------:R-:W-:Y:S01]  /*2b80*/  F2FP.F16.F32.PACK_AB R52, R52, R33 ;  /* 0x000000213434723e */ /* 0x000fe200000000ff */
[----:B------:R-:W-:Y:S01]  /*2b90*/  @!P6 FMUL R34, R34, 0.5 ;  /* 0x3f0000002222e820 */ /* 0x000fe20000400000 */
[----:B------:R-:W1:Y:S01]  /*2ba0*/  MUFU.EX2 R43, R38 ;  /* 0x00000026002b7308 */ /* 0x000e620000000800 */
[----:B--2---:R-:W-:Y:S01]  /*2bb0*/  FFMA R3, R51, UR10, -R56 ;  /* 0x0000000a33037c23 */ /* 0x004fe20008000838 */
[----:B----4-:R-:W-:Y:S01]  /*2bc0*/  @!P2 FMUL R68, R68, R68 ;  /* 0x000000444444a220 */ /* 0x010fe20000400000 */
[----:B------:R-:W-:-:S04]  /*2bd0*/  F2FP.F16.F32.PACK_AB R36, R23, R36 ;  /* 0x000000241724723e */ /* 0x000fc800000000ff */
[----:B------:R-:W-:Y:S01]  /*2be0*/  @!P5 FMUL R30, R30, 0.5 ;  /* 0x3f0000001e1ed820 */ /* 0x000fe20000400000 */
[----:B------:R2:W3:Y:S01]  /*2bf0*/  MUFU.EX2 R76, R4 ;  /* 0x00000004004c7308 */ /* 0x0004e20000000800 */
[----:B-----5:R-:W-:Y:S01]  /*2c00*/  @!P4 FMUL R72, R72, R72 ;  /* 0x000000484848c220 */ /* 0x020fe20000400000 */
[----:B------:R-:W-:-:S06]  /*2c10*/  FSETP.GEU.AND P4, PT, R3, -126, PT ;  /* 0xc2fc00000300780b */ /* 0x000fcc0003f8e000 */
[----:B------:R4:W5:Y:S01]  /*2c20*/  MUFU.EX2 R39, R34 ;  /* 0x0000002200277308 */ /* 0x0009620000000800 */
[----:B--2---:R-:W-:Y:S01]  /*2c30*/  FFMA R4, R55, UR10, -R56 ;  /* 0x0000000a37047c23 */ /* 0x004fe20008000838 */
[----:B-1----:R-:W-:Y:S01]  /*2c40*/  @!P3 FMUL R43, R43, R43 ;  /* 0x0000002b2b2bb220 */ /* 0x002fe20000400000 */
[----:B------:R-:W-:-:S04]  /*2c50*/  FSETP.GEU.AND P3, PT, R50, -126, PT ;  /* 0xc2fc00003200780b */ /* 0x000fc80003f6e000 */
[----:B------:R-:W-:Y:S01]  /*2c60*/  @!P4 FMUL R3, R3, 0.5 ;  /* 0x3f0000000303c820 */ /* 0x000fe20000400000 */
[----:B------:R1:W2:Y:S01]  /*2c70*/  MUFU.EX2 R35, R30 ;  /* 0x0000001e00237308 */ /* 0x0002a20000000800 */
[----:B---3--:R-:W-:Y:S01]  /*2c80*/  @!P1 FMUL R76, R76, R76 ;  /* 0x0000004c4c4c9220 */ /* 0x008fe20000400000 */
[----:B------:R-:W-:Y:S01]  /*2c90*/  FSETP.GEU.AND P1, PT, R4, -126, PT ;  /* 0xc2fc00000400780b */ /* 0x000fe20003f2e000 */
[----:B----4-:R-:W-:-:S05]  /*2ca0*/  FFMA R34, R58, UR10, -R56 ;  /* 0x0000000a3a227c23 */ /* 0x010fca0008000838 */
[----:B------:R-:W-:Y:S01]  /*2cb0*/  @!P3 FMUL R50, R50, 0.5 ;  /* 0x3f0000003232b820 */ /* 0x000fe20000400000 */
[----:B-1----:R-:W-:Y:S01]  /*2cc0*/  FFMA R30, R47, UR10, -R56 ;  /* 0x0000000a2f1e7c23 */ /* 0x002fe20008000838 */
[----:B-----5:R-:W-:Y:S01]  /*2cd0*/  @!P6 FMUL R39, R39, R39 ;  /* 0x000000272727e220 */ /* 0x020fe20000400000 */
[----:B------:R-:W-:Y:S01]  /*2ce0*/  FSETP.GEU.AND P6, PT, R46, -126, PT ;  /* 0xc2fc00002e00780b */ /* 0x000fe20003fce000 */
[----:B------:R1:W3:Y:S02]  /*2cf0*/  MUFU.EX2 R58, R3 ;  /* 0x00000003003a7308 */ /* 0x0002e40000000800 */
[----:B------:R-:W-:Y:S01]  /*2d00*/  FSETP.GEU.AND P2, PT, R30, -126, PT ;  /* 0xc2fc00001e00780b */ /* 0x000fe20003f4e000 */
[----:B------:R-:W-:Y:S01]  /*2d10*/  @!P1 FMUL R4, R4, 0.5 ;  /* 0x3f00000004049820 */ /* 0x000fe20000400000 */
[----:B--2---:R-:W-:Y:S01]  /*2d20*/  @!P5 FMUL R35, R35, R35 ;  /* 0x000000232323d220 */ /* 0x004fe20000400000 */
[----:B------:R-:W-:-:S03]  /*2d30*/  FSETP.GEU.AND P5, PT, R42, -126, PT ;  /* 0xc2fc00002a00780b */ /* 0x000fc60003fae000 */
[----:B------:R-:W2:Y:S01]  /*2d40*/  MUFU.EX2 R55, R50 ;  /* 0x0000003200377308 */ /* 0x000ea20000000800 */
[----:B-1----:R-:W-:-:S03]  /*2d50*/  FFMA R3, R66, UR10, -R56 ;  /* 0x0000000a42037c23 */ /* 0x002fc60008000838 */
[----:B------:R-:W-:-:S03]  /*2d60*/  @!P6 FMUL R46, R46, 0.5 ;  /* 0x3f0000002e2ee820 */ /* 0x000fc60000400000 */
[----:B------:R-:W-:Y:S01]  /*2d70*/  @!P2 FMUL R30, R30, 0.5 ;  /* 0x3f0000001e1ea820 */ /* 0x000fe20000400000 */
[----:B------:R-:W1:Y:S01]  /*2d80*/  MUFU.EX2 R51, R46 ;  /* 0x0000002e00337308 */ /* 0x000e620000000800 */
[----:B---3--:R-:W-:Y:S01]  /*2d90*/  @!P4 FMUL R58, R58, R58 ;  /* 0x0000003a3a3ac220 */ /* 0x008fe20000400000 */
[----:B------:R-:W-:Y:S01]  /*2da0*/  FSETP.GEU.AND P4, PT, R63, -126, PT ;  /* 0xc2fc00003f00780b */ /* 0x000fe20003f8e000 */
[----:B------:R-:W-:-:S05]  /*2db0*/  @!P5 FMUL R42, R42, 0.5 ;  /* 0x3f0000002a2ad820 */ /* 0x000fca0000400000 */
[----:B------:R3:W4:Y:S01]  /*2dc0*/  MUFU.EX2 R80, R30 ;  /* 0x0000001e00507308 */ /* 0x0007220000000800 */
[----:B--2---:R-:W-:-:S06]  /*2dd0*/  @!P3 FMUL R55, R55, R55 ;  /* 0x000000373737b220 */ /* 0x004fcc0000400000 */
[----:B------:R-:W-:Y:S01]  /*2de0*/  @!P4 FMUL R63, R63, 0.5 ;  /* 0x3f0000003f3fc820 */ /* 0x000fe20000400000 */
[----:B------:R-:W2:Y:S01]  /*2df0*/  MUFU.EX2 R47, R42 ;  /* 0x0000002a002f7308 */ /* 0x000ea20000000800 */
[----:B---3--:R-:W-:Y:S01]  /*2e00*/  FFMA R30, R62, UR10, -R56 ;  /* 0x0000000a3e1e7c23 */ /* 0x008fe20008000838 */
[----:B-1----:R-:W-:Y:S01]  /*2e10*/  @!P6 FMUL R51, R51, R51 ;  /* 0x000000333333e220 */ /* 0x002fe20000400000 */
[----:B------:R-:W-:-:S03]  /*2e20*/  FSETP.GEU.AND P6, PT, R34, -126, PT ;  /* 0xc2fc00002200780b */ /* 0x000fc60003fce000 */
[----:B------:R-:W-:Y:S02]  /*2e30*/  FSETP.GEU.AND P3, PT, R30, -126, PT ;  /* 0xc2fc00001e00780b */ /* 0x000fe40003f6e000 */
[----:B------:R1:W3:Y:S01]  /*2e40*/  MUFU.EX2 R62, R4 ;  /* 0x00000004003e7308 */ /* 0x0002e20000000800 */
[----:B----4-:R-:W-:Y:S01]  /*2e50*/  @!P2 FMUL R80, R80, R80 ;  /* 0x000000505050a220 */ /* 0x010fe20000400000 */
[----:B------:R-:W-:-:S06]  /*2e60*/  FSETP.GEU.AND P2, PT, R59, -126, PT ;  /* 0xc2fc00003b00780b */ /* 0x000fcc0003f4e000 */
[----:B------:R-:W-:Y:S01]  /*2e70*/  @!P6 FMUL R34, R34, 0.5 ;  /* 0x3f0000002222e820 */ /* 0x000fe20000400000 */
[----:B--2---:R-:W-:Y:S01]  /*2e80*/  @!P5 FMUL R47, R47, R47 ;  /* 0x0000002f2f2fd220 */ /* 0x004fe20000400000 */
[----:B------:R-:W-:Y:S01]  /*2e90*/  FSETP.GEU.AND P5, PT, R54, -126, PT ;  /* 0xc2fc00003600780b */ /* 0x000fe20003fae000 */
[----:B------:R-:W-:Y:S01]  /*2ea0*/  @!P3 FMUL R30, R30, 0.5 ;  /* 0x3f0000001e1eb820 */ /* 0x000fe20000400000 */
[----:B------:R2:W4:Y:S01]  /*2eb0*/  MUFU.EX2 R84, R34 ;  /* 0x0000002200547308 */ /* 0x0005220000000800 */
[----:B-1----:R-:W-:Y:S01]  /*2ec0*/  FFMA R4, R70, UR10, -R56 ;  /* 0x0000000a46047c23 */ /* 0x002fe20008000838 */
[----:B------:R-:W-:Y:S01]  /*2ed0*/  F2FP.F16.F32.PACK_AB R33, R76, R47 ;  /* 0x0000002f4c21723e */ /* 0x000fe200000000ff */
[----:B------:R-:W-:Y:S01]  /*2ee0*/  @!P2 FMUL R59, R59, 0.5 ;  /* 0x3f0000003b3ba820 */ /* 0x000fe20000400000 */
[----:B---3--:R-:W-:Y:S01]  /*2ef0*/  @!P1 FMUL R62, R62, R62 ;  /* 0x0000003e3e3e9220 */ /* 0x008fe20000400000 */
[----:B------:R-:W-:-:S03]  /*2f00*/  FSETP.GEU.AND P1, PT, R67, -126, PT ;  /* 0xc2fc00004300780b */ /* 0x000fc60003f2e000 */
[----:B------:R1:W3:Y:S01]  /*2f10*/  MUFU.EX2 R66, R30 ;  /* 0x0000001e00427308 */ /* 0x0002e20000000800 */
[----:B--2---:R-:W-:Y:S02]  /*2f20*/  FFMA R34, R74, UR10, -R56 ;  /* 0x0000000a4a227c23 */ /* 0x004fe40008000838 */
[----:B------:R-:W-:-:S05]  /*2f30*/  @!P5 FMUL R54, R54, 0.5 ;  /* 0x3f0000003636d820 */ /* 0x000fca0000400000 */
[----:B------:R-:W2:Y:S01]  /*2f40*/  MUFU.EX2 R63, R63 ;  /* 0x0000003f003f7308 */ /* 0x000ea20000000800 */
[--C-:B-1----:R-:W-:Y:S01]  /*2f50*/  FFMA R30, R82, UR10, -R56.reuse ;  /* 0x0000000a521e7c23 */ /* 0x102fe20008000838 */
[----:B----4-:R-:W-:Y:S01]  /*2f60*/  @!P6 FMUL R84, R84, R84 ;  /* 0x000000545454e220 */ /* 0x010fe20000400000 */
[----:B------:R-:W-:Y:S01]  /*2f70*/  @!P1 FMUL R67, R67, 0.5 ;  /* 0x3f00000043439820 */ /* 0x000fe20000400000 */
[----:B------:R-:W-:Y:S01]  /*2f80*/  FSETP.GEU.AND P6, PT, R34, -126, PT ;  /* 0xc2fc00002200780b */ /* 0x000fe20003fce000 */
[----:B------:R-:W-:-:S03]  /*2f90*/  FFMA R56, R87, UR10, -R56 ;  /* 0x0000000a57387c23 */ /* 0x000fc60008000838 */
[----:B------:R-:W1:Y:S01]  /*2fa0*/  MUFU.EX2 R57, R54 ;  /* 0x0000003600397308 */ /* 0x000e620000000800 */
[----:B---3--:R-:W-:Y:S01]  /*2fb0*/  @!P3 FMUL R66, R66, R66 ;  /* 0x000000424242b220 */ /* 0x008fe20000400000 */
[----:B------:R-:W-:-:S06]  /*2fc0*/  FSETP.GEU.AND P3, PT, R75, -126, PT ;  /* 0xc2fc00004b00780b */ /* 0x000fcc0003f6e000 */
[----:B------:R-:W3:Y:S01]  /*2fd0*/  MUFU.EX2 R67, R67 ;  /* 0x0000004300437308 */ /* 0x000ee20000000800 */
[----:B--2---:R-:W-:Y:S01]  /*2fe0*/  @!P4 FMUL R63, R63, R63 ;  /* 0x0000003f3f3fc220 */ /* 0x004fe20000400000 */
[----:B------:R-:W-:Y:S01]  /*2ff0*/  FSETP.GEU.AND P4, PT, R30, -126, PT ;  /* 0xc2fc00001e00780b */ /* 0x000fe20003f8e000 */
[----:B------:R-:W-:-:S04]  /*3000*/  @!P6 FMUL R34, R34, 0.5 ;  /* 0x3f0000002222e820 */ /* 0x000fc80000400000 */
[----:B------:R-:W-:Y:S01]  /*3010*/  @!P3 FMUL R75, R75, 0.5 ;  /* 0x3f0000004b4bb820 */ /* 0x000fe20000400000 */
[----:B------:R-:W2:Y:S01]  /*3020*/  MUFU.EX2 R59, R59 ;  /* 0x0000003b003b7308 */ /* 0x000ea20000000800 */
[----:B-1----:R-:W-:Y:S01]  /*3030*/  @!P5 FMUL R57, R57, R57 ;  /* 0x000000393939d220 */ /* 0x002fe20000400000 */
[----:B------:R-:W-:-:S05]  /*3040*/  FSETP.GEU.AND P5, PT, R3, -126, PT ;  /* 0xc2fc00000300780b */ /* 0x000fca0003fae000 */
[----:B------:R-:W-:Y:S01]  /*3050*/  @!P4 FMUL R30, R30, 0.5 ;  /* 0x3f0000001e1ec820 */ /* 0x000fe20000400000 */
[----:B------:R1:W4:Y:S01]  /*3060*/  MUFU.EX2 R82, R34 ;  /* 0x0000002200527308 */ /* 0x0003220000000800 */
[----:B---3--:R-:W-:Y:S01]  /*3070*/  @!P1 FMUL R67, R67, R67 ;  /* 0x0000004343439220 */ /* 0x008fe20000400000 */
[----:B------:R-:W-:-:S03]  /*3080*/  FSETP.GEU.AND P1, PT, R83, -126, PT ;  /* 0xc2fc00005300780b */ /* 0x000fc60003f2e000 */
[----:B------:R-:W-:Y:S02]  /*3090*/  FADD R54, R68, R67 ;  /* 0x0000004344367221 */ /* 0x000fe40000000000 */
[----:B------:R-:W-:Y:S01]  /*30a0*/  @!P5 FMUL R3, R3, 0.5 ;  /* 0x3f0000000303d820 */ /* 0x000fe20000400000 */
[----:B------:R3:W5:Y:S01]  /*30b0*/  MUFU.EX2 R88, R30 ;  /* 0x0000001e00587308 */ /* 0x0007620000000800 */
[----:B--2---:R-:W-:Y:S01]  /*30c0*/  @!P2 FMUL R59, R59, R59 ;  /* 0x0000003b3b3ba220 */ /* 0x004fe20000400000 */
[----:B------:R-:W-:Y:S01]  /*30d0*/  FSETP.GEU.AND P2, PT, R4, -126, PT ;  /* 0xc2fc00000400780b */ /* 0x000fe20003f4e000 */
[----:B-1----:R-:W-:Y:S01]  /*30e0*/  FADD R34, R19, R48 ;  /* 0x0000003013227221 */ /* 0x002fe20000000000 */
[----:B------:R-:W-:-:S03]  /*30f0*/  F2FP.F16.F32.PACK_AB R48, R48, R45 ;  /* 0x0000002d3030723e */ /* 0x000fc600000000ff */
[----:B------:R-:W-:Y:S01]  /*3100*/  @!P1 FMUL R83, R83, 0.5 ;  /* 0x3f00000053539820 */ /* 0x000fe20000400000 */
[----:B------:R1:W2:Y:S01]  /*3110*/  MUFU.EX2 R70, R3 ;  /* 0x0000000300467308 */ /* 0x0002a20000000800 */
[----:B----4-:R-:W-:Y:S01]  /*3120*/  @!P6 FMUL R82, R82, R82 ;  /* 0x000000525252e220 */ /* 0x010fe20000400000 */
[----:B------:R-:W-:Y:S01]  /*3130*/  FSETP.GEU.AND P6, PT, R78, -126, PT ;  /* 0xc2fc00004e00780b */ /* 0x000fe20003fce000 */
[----:B---3--:R-:W-:Y:S01]  /*3140*/  FADD R30, R32, R45 ;  /* 0x0000002d201e7221 */ /* 0x008fe20000000000 */
[----:B------:R-:W-:-:S03]  /*3150*/  F2FP.F16.F32.PACK_AB R32, R19, R32 ;  /* 0x000000201320723e */ /* 0x000fc600000000ff */
[----:B------:R-:W-:Y:S01]  /*3160*/  @!P2 FMUL R4, R4, 0.5 ;  /* 0x3f0000000404a820 */ /* 0x000fe20000400000 */
[----:B------:R-:W3:Y:S01]  /*3170*/  MUFU.EX2 R75, R75 ;  /* 0x0000004b004b7308 */ /* 0x000ee20000000800 */
[----:B-----5:R-:W-:Y:S01]  /*3180*/  @!P4 FMUL R88, R88, R88 ;  /* 0x000000585858c220 */ /* 0x020fe20000400000 */
[----:B------:R-:W-:Y:S01]  /*3190*/  FSETP.GEU.AND P4, PT, R86, -126, PT ;  /* 0xc2fc00005600780b */ /* 0x000fe20003f8e000 */
[----:B-1----:R-:W-:Y:S01]  /*31a0*/  FADD R3, R24, R27 ;  /* 0x0000001b18037221 */ /* 0x002fe20000000000 */
[----:B------:R-:W-:Y:S01]  /*31b0*/  F2FP.F16.F32.PACK_AB R24, R11, R24 ;  /* 0x000000180b18723e */ /* 0x000fe200000000ff */
[----:B------:R-:W-:Y:S02]  /*31c0*/  FADD R85, R55, R88 ;  /* 0x0000005837557221 */ /* 0x000fe40000000000 */
[----:B------:R-:W-:Y:S01]  /*31d0*/  @!P6 FMUL R78, R78, 0.5 ;  /* 0x3f0000004e4ee820 */ /* 0x000fe20000400000 */
[----:B------:R-:W1:Y:S01]  /*31e0*/  MUFU.EX2 R83, R83 ;  /* 0x0000005300537308 */ /* 0x000e620000000800 */
[----:B--2---:R-:W-:Y:S01]  /*31f0*/  @!P5 FMUL R70, R70, R70 ;  /* 0x000000464646d220 */ /* 0x004fe20000400000 */
[----:B------:R-:W-:Y:S01]  /*3200*/  FSETP.GEU.AND P5, PT, R71, -126, PT ;  /* 0xc2fc00004700780b */ /* 0x000fe20003fae000 */
[----:B------:R-:W-:Y:S01]  /*3210*/  FADD R38, R3, R30 ;  /* 0x0000001e03267221 */ /* 0x000fe20000000000 */
[----:B------:R-:W-:Y:S01]  /*3220*/  FADD R30, R15, R44 ;  /* 0x0000002c0f1e7221 */ /* 0x000fe20000000000 */
[----:B------:R-:W-:Y:S01]  /*3230*/  FADD R3, R11, R40 ;  /* 0x000000280b037221 */ /* 0x000fe20000000000 */
[----:B------:R-:W-:Y:S01]  /*3240*/  FADD R50, R39, R70 ;  /* 0x0000004627327221 */ /* 0x000fe20000000000 */
[----:B------:R-:W-:Y:S01]  /*3250*/  @!P4 FMUL R86, R86, 0.5 ;  /* 0x3f0000005656c820 */ /* 0x000fe20000400000 */
[----:B------:R2:W4:Y:S01]  /*3260*/  MUFU.EX2 R74, R4 ;  /* 0x00000004004a7308 */ /* 0x0005220000000800 */
[----:B---3--:R-:W-:Y:S01]  /*3270*/  @!P3 FMUL R75, R75, R75 ;  /* 0x0000004b4b4bb220 */ /* 0x008fe20000400000 */
[----:B------:R-:W-:Y:S01]  /*3280*/  FSETP.GEU.AND P3, PT, R79, -126, PT ;  /* 0xc2fc00004f00780b */ /* 0x000fe20003f6e000 */
[----:B------:R-:W-:Y:S01]  /*3290*/  FADD R73, R30, R65 ;  /* 0x000000411e497221 */ /* 0x000fe20000000000 */
[----:B------:R-:W-:Y:S01]  /*32a0*/  FADD R42, R3, R34 ;  /* 0x00000022032a7221 */ /* 0x000fe20000000000 */
[----:B------:R-:W-:Y:S01]  /*32b0*/  FADD R30, R17, R20 ;  /* 0x00000014111e7221 */ /* 0x000fe20000000000 */
[----:B------:R-:W-:Y:S01]  /*32c0*/  FADD R65, R25, R16 ;  /* 0x0000001019417221 */ /* 0x000fe20000000000 */
[----:B------:R-:W-:Y:S01]  /*32d0*/  @!P5 FMUL R71, R71, 0.5 ;  /* 0x3f0000004747d820 */ /* 0x000fe20000400000 */
[----:B------:R-:W3:Y:S01]  /*32e0*/  MUFU.EX2 R78, R78 ;  /* 0x0000004e004e7308 */ /* 0x000ee20000000800 */
[----:B-1----:R-:W-:Y:S01]  /*32f0*/  @!P1 FMUL R83, R83, R83 ;  /* 0x0000005353539220 */ /* 0x002fe20000400000 */
[----:B------:R-:W-:Y:S01]  /*3300*/  FSETP.GEU.AND P1, PT, R56, -126, PT ;  /* 0xc2fc00003800780b */ /* 0x000fe20003f2e000 */
[----:B--2---:R-:W-:Y:S01]  /*3310*/  FADD R4, R28, R37 ;  /* 0x000000251c047221 */ /* 0x004fe20000000000 */
[----:B------:R-:W-:Y:S01]  /*3320*/  FADD R3, R13, R18 ;  /* 0x000000120d037221 */ /* 0x000fe20000000000 */
[----:B------:R-:W-:Y:S01]  /*3330*/  FADD R34, R21, R22 ;  /* 0x0000001615227221 */ /* 0x000fe20000000000 */
[----:B------:R-:W-:Y:S01]  /*3340*/  FADD R30, R30, R65 ;  /* 0x000000411e1e7221 */ /* 0x000fe20000000000 */
[----:B------:R-:W-:Y:S01]  /*3350*/  FADD R69, R4, R61 ;  /* 0x0000003d04457221 */ /* 0x000fe20000000000 */
[----:B------:R-:W-:Y:S01]  /*3360*/  FADD R4, R26, R29 ;  /* 0x0000001d1a047221 */ /* 0x000fe20000000000 */
[----:B------:R-:W-:Y:S01]  /*3370*/  FADD R61, R12, R49 ;  /* 0x000000310c3d7221 */ /* 0x000fe20000000000 */
[----:B------:R-:W-:Y:S01]  /*3380*/  @!P3 FMUL R79, R79, 0.5 ;  /* 0x3f0000004f4fb820 */ /* 0x000fe20000400000 */
[----:B------:R-:W1:Y:S01]  /*3390*/  MUFU.EX2 R86, R86 ;  /* 0x0000005600567308 */ /* 0x000e620000000800 */
[----:B------:R-:W-:Y:S01]  /*33a0*/  FADD R3, R3, R34 ;  /* 0x0000002203037221 */ /* 0x000fe20000000000 */
[----:B------:R-:W-:Y:S01]  /*33b0*/  FADD R46, R4, R61 ;  /* 0x0000003d042e7221 */ /* 0x000fe20000000000 */
[----:B------:R-:W-:Y:S01]  /*33c0*/  FADD R61, R14, R53 ;  /* 0x000000350e3d7221 */ /* 0x000fe20000000000 */
[----:B------:R-:W-:Y:S01]  /*33d0*/  FADD R4, R10, R41 ;  /* 0x000000290a047221 */ /* 0x000fe20000000000 */
[----:B------:R-:W-:Y:S01]  /*33e0*/  @!P1 FMUL R56, R56, 0.5 ;  /* 0x3f00000038389820 */ /* 0x000fe20000400000 */
[----:B------:R-:W-:Y:S01]  /*33f0*/  FADD R65, R47, R82 ;  /* 0x000000522f417221 */ /* 0x000fe20000000000 */
[----:B------:R-:W-:Y:S01]  /*3400*/  FADD R34, R60, R59 ;  /* 0x0000003b3c227221 */ /* 0x000fe20000000000 */
[----:B------:R-:W-:Y:S01]  /*3410*/  FADD R77, R4, R61 ;  /* 0x0000003d044d7221 */ /* 0x000fe20000000000 */
[----:B------:R-:W2:Y:S01]  /*3420*/  MUFU.EX2 R71, R71 ;  /* 0x0000004700477308 */ /* 0x000ea20000000800 */
[----:B------:R-:W-:Y:S01]  /*3430*/  FADD R4, R31, R84 ;  /* 0x000000541f047221 */ /* 0x000fe20000000000 */
[----:B------:R-:W-:Y:S01]  /*3440*/  FADD R81, R76, R75 ;  /* 0x0000004b4c517221 */ /* 0x000fe20000000000 */
[----:B------:R-:W-:Y:S01]  /*3450*/  FADD R87, R58, R83 ;  /* 0x000000533a577221 */ /* 0x000fe20000000000 */
[----:B----4-:R-:W-:Y:S01]  /*3460*/  @!P2 FMUL R74, R74, R74 ;  /* 0x0000004a4a4aa220 */ /* 0x010fe20000400000 */
[----:B---3--:R-:W-:Y:S01]  /*3470*/  @!P6 FMUL R78, R78, R78 ;  /* 0x0000004e4e4ee220 */ /* 0x008fe20000400000 */
[----:B------:R-:W-:Y:S01]  /*3480*/  FADD R89, R4, R65 ;  /* 0x0000004104597221 */ /* 0x000fe20000000000 */
[----:B------:R-:W-:Y:S01]  /*3490*/  FADD R90, R50, R85 ;  /* 0x00000055325a7221 */ /* 0x000fe20000000000 */
[----:B------:R-:W3:Y:S01]  /*34a0*/  MUFU.EX2 R79, R79 ;  /* 0x0000004f004f7308 */ /* 0x000ee20000000800 */
[----:B-1----:R-:W-:Y:S01]  /*34b0*/  @!P4 FMUL R86, R86, R86 ;  /* 0x000000565656c220 */ /* 0x002fe20000400000 */
[----:B------:R-:W-:Y:S01]  /*34c0*/  FADD R91, R54, R87 ;  /* 0x00000057365b7221 */ /* 0x000fe20000000000 */
[----:B------:R-:W-:Y:S01]  /*34d0*/  FADD R4, R35, R66 ;  /* 0x0000004223047221 */ /* 0x000fe20000000000 */
[----:B------:R-:W-:Y:S01]  /*34e0*/  FADD R65, R51, R78 ;  /* 0x0000004e33417221 */ /* 0x000fe20000000000 */
[----:B------:R-:W-:Y:S01]  /*34f0*/  FADD R50, R43, R74 ;  /* 0x0000004a2b327221 */ /* 0x000fe20000000000 */
[----:B------:R-:W-:Y:S01]  /*3500*/  FADD R85, R57, R86 ;  /* 0x0000005639557221 */ /* 0x000fe20000000000 */
[----:B------:R-:W-:Y:S01]  /*3510*/  FADD R38, R38, R69 ;  /* 0x0000004526267221 */ /* 0x000fe20000000000 */
[----:B------:R1:W4:Y:S01]  /*3520*/  MUFU.EX2 R61, R56 ;  /* 0x00000038003d7308 */ /* 0x0003220000000800 */
[----:B--2---:R-:W-:Y:S01]  /*3530*/  @!P5 FMUL R71, R71, R71 ;  /* 0x000000474747d220 */ /* 0x004fe20000400000 */
[----:B------:R-:W-:Y:S01]  /*3540*/  FADD R4, R4, R65 ;  /* 0x0000004104047221 */ /* 0x000fe20000000000 */
[----:B------:R-:W-:Y:S01]  /*3550*/  FADD R85, R50, R85 ;  /* 0x0000005532557221 */ /* 0x000fe20000000000 */
[----:B------:R-:W-:Y:S01]  /*3560*/  FADD R42, R42, R73 ;  /* 0x000000492a2a7221 */ /* 0x000fe20000000000 */
[----:B------:R-:W-:Y:S01]  /*3570*/  FADD R54, R72, R71 ;  /* 0x0000004748367221 */ /* 0x000fe20000000000 */
[----:B------:R-:W-:Y:S01]  /*3580*/  FADD R77, R46, R77 ;  /* 0x0000004d2e4d7221 */ /* 0x000fe20000000000 */
[----:B------:R-:W-:Y:S01]  /*3590*/  FADD R3, R3, R30 ;  /* 0x0000001e03037221 */ /* 0x000fe20000000000 */
[----:B------:R-:W-:Y:S01]  /*35a0*/  FADD R89, R89, R90 ;  /* 0x0000005a59597221 */ /* 0x000fe20000000000 */
[----:B---3--:R-:W-:Y:S01]  /*35b0*/  @!P3 FMUL R79, R79, R79 ;  /* 0x0000004f4f4fb220 */ /* 0x008fe20000400000 */
[----:B-1----:R-:W-:Y:S01]  /*35c0*/  FADD R56, R34, R81 ;  /* 0x0000005122387221 */ /* 0x002fe20000000000 */
[----:B------:R-:W-:Y:S01]  /*35d0*/  FADD R34, R64, R63 ;  /* 0x0000003f40227221 */ /* 0x000fe20000000000 */
[----:B------:R-:W-:Y:S01]  /*35e0*/  FADD R4, R4, R85 ;  /* 0x0000005504047221 */ /* 0x000fe20000000000 */
[----:B------:R-:W-:Y:S01]  /*35f0*/  FADD R81, R80, R79 ;  /* 0x0000004f50517221 */ /* 0x000fe20000000000 */
[----:B------:R-:W-:Y:S01]  /*3600*/  FADD R56, R56, R91 ;  /* 0x0000005b38387221 */ /* 0x000fe20000000000 */
[----:B------:R-:W-:Y:S01]  /*3610*/  FADD R38, R38, R77 ;  /* 0x0000004d26267221 */ /* 0x000fe20000000000 */
[----:B------:R-:W-:Y:S01]  /*3620*/  FADD R3, R42, R3 ;  /* 0x000000032a037221 */ /* 0x000fe20000000000 */
[----:B----4-:R-:W-:Y:S01]  /*3630*/  @!P1 FMUL R61, R61, R61 ;  /* 0x0000003d3d3d9220 */ /* 0x010fe20000400000 */
[----:B------:R-:W-:Y:S01]  /*3640*/  FADD R34, R34, R81 ;  /* 0x0000005122227221 */ /* 0x000fe20000000000 */
[----:B------:R-:W-:-:S02]  /*3650*/  IMAD.U32 R30, RZ, RZ, UR7 ;  /* 0x00000007ff1e7e24 */ /* 0x000fc4000f8e00ff */
[----:B------:R-:W-:Y:S01]  /*3660*/  FADD R89, R89, R4 ;  /* 0x0000000459597221 */ /* 0x000fe20000000000 */
[----:B------:R-:W-:Y:S01]  /*3670*/  FADD R87, R62, R61 ;  /* 0x0000003d3e577221 */ /* 0x000fe20000000000 */
[----:B------:R-:W-:Y:S01]  /*3680*/  FADD R4, R38, R3 ;  /* 0x0000000326047221 */ /* 0x000fe20000000000 */
[----:B------:R1:W-:Y:S01]  /*3690*/  SYNCS.ARRIVE.TRANS64.A1T0 RZ, [R30+UR13], RZ ;  /* 0x000000ff1eff79a7 */ /* 0x0003e2000810000d */
[----:B------:R-:W-:Y:S01]  /*36a0*/  F2FP.F16.F32.PACK_AB R38, R25, R14 ;  /* 0x0000000e1926723e */ /* 0x000fe200000000ff */
[----:B------:R-:W-:Y:S01]  /*36b0*/  FADD R87, R54, R87 ;  /* 0x0000005736577221 */ /* 0x000fe20000000000 */
[----:B------:R-:W-:Y:S02]  /*36c0*/  F2FP.F16.F32.PACK_AB R40, R40, R27 ;  /* 0x0000001b2828723e */ /* 0x000fe400000000ff */
[----:B------:R-:W-:Y:S01]  /*36d0*/  F2FP.F16.F32.PACK_AB R42, R18, R29 ;  /* 0x0000001d122a723e */ /* 0x000fe200000000ff */
[----:B------:R-:W-:Y:S01]  /*36e0*/  FADD R87, R34, R87 ;  /* 0x0000005722577221 */ /* 0x000fe20000000000 */
[----:B------:R-:W-:-:S02]  /*36f0*/  F2FP.F16.F32.PACK_AB R25, R60, R31 ;  /* 0x0000001f3c19723e */ /* 0x000fc400000000ff */
[----:B------:R-:W-:Y:S01]  /*3700*/  F2FP.F16.F32.PACK_AB R27, R64, R35 ;  /* 0x00000023401b723e */ /* 0x000fe200000000ff */
[----:B------:R-:W-:Y:S01]  /*3710*/  FADD R56, R56, R87 ;  /* 0x0000005738387221 */ /* 0x000fe20000000000 */
[----:B------:R-:W-:Y:S02]  /*3720*/  F2FP.F16.F32.PACK_AB R44, R44, R37 ;  /* 0x000000252c2c723e */ /* 0x000fe400000000ff */
[----:B------:R-:W-:Y:S01]  /*3730*/  F2FP.F16.F32.PACK_AB R46, R20, R41 ;  /* 0x00000029142e723e */ /* 0x000fe200000000ff */
[----:B------:R-:W-:Y:S01]  /*3740*/  FADD R3, R89, R56 ;  /* 0x0000003859037221 */ /* 0x000fe20000000000 */
[----:B------:R-:W-:Y:S02]  /*3750*/  F2FP.F16.F32.PACK_AB R50, R22, R49 ;  /* 0x000000311632723e */ /* 0x000fe400000000ff */
[----:B------:R-:W-:Y:S02]  /*3760*/  F2FP.F16.F32.PACK_AB R54, R16, R53 ;  /* 0x000000351036723e */ /* 0x000fe400000000ff */
[----:B------:R-:W-:-:S02]  /*3770*/  F2FP.F16.F32.PACK_AB R29, R68, R39 ;  /* 0x00000027441d723e */ /* 0x000fc400000000ff */
[----:B------:R-:W-:Y:S02]  /*3780*/  F2FP.F16.F32.PACK_AB R31, R72, R43 ;  /* 0x0000002b481f723e */ /* 0x000fe400000000ff */
[----:B------:R-:W-:Y:S02]  /*3790*/  F2FP.F16.F32.PACK_AB R35, R80, R51 ;  /* 0x000000335023723e */ /* 0x000fe400000000ff */
[----:B------:R-:W-:Y:S02]  /*37a0*/  F2FP.F16.F32.PACK_AB R26, R13, R26 ;  /* 0x0000001a0d1a723e */ /* 0x000fe400000000ff */
[----:B------:R-:W-:Y:S02]  /*37b0*/  F2FP.F16.F32.PACK_AB R28, R15, R28 ;  /* 0x0000001c0f1c723e */ /* 0x000fe400000000ff */
[----:B-1----:R-:W-:Y:S02]  /*37c0*/  F2FP.F16.F32.PACK_AB R30, R17, R10 ;  /* 0x0000000a111e723e */ /* 0x002fe400000000ff */
[----:B------:R-:W-:-:S02]  /*37d0*/  F2FP.F16.F32.PACK_AB R34, R21, R12 ;  /* 0x0000000c1522723e */ /* 0x000fc400000000ff */
[----:B------:R-:W-:Y:S02]  /*37e0*/  F2FP.F16.F32.PACK_AB R37, R58, R55 ;  /* 0x000000373a25723e */ /* 0x000fe400000000ff */
[----:B------:R-:W-:Y:S02]  /*37f0*/  F2FP.F16.F32.PACK_AB R39, R62, R57 ;  /* 0x000000393e27723e */ /* 0x000fe400000000ff */
[----:B------:R-:W-:Y:S02]  /*3800*/  F2FP.F16.F32.PACK_AB R41, R59, R84 ;  /* 0x000000543b29723e */ /* 0x000fe400000000ff */
[----:B------:R-:W-:Y:S02]  /*3810*/  F2FP.F16.F32.PACK_AB R43, R63, R66 ;  /* 0x000000423f2b723e */ /* 0x000fe400000000ff */
[----:B------:R-:W-:Y:S02]  /*3820*/  F2FP.F16.F32.PACK_AB R45, R67, R70 ;  /* 0x00000046432d723e */ /* 0x000fe400000000ff */
[----:B------:R-:W-:-:S02]  /*3830*/  F2FP.F16.F32.PACK_AB R47, R71, R74 ;  /* 0x0000004a472f723e */ /* 0x000fc400000000ff */
[----:B------:R-:W-:Y:S02]  /*3840*/  F2FP.F16.F32.PACK_AB R49, R75, R82 ;  /* 0x000000524b31723e */ /* 0x000fe400000000ff */
[----:B------:R-:W-:Y:S02]  /*3850*/  F2FP.F16.F32.PACK_AB R51, R79, R78 ;  /* 0x0000004e4f33723e */ /* 0x000fe400000000ff */
[----:B------:R-:W-:Y:S01]  /*3860*/  F2FP.F16.F32.PACK_AB R53, R83, R88 ;  /* 0x000000585335723e */ /* 0x000fe200000000ff */
[----:B------:R-:W-:Y:S06]  /*3870*/  @!P0 BRA `(.L_x_19) ;  /* 0x0000000000048947 */ /* 0x000fec0003800000 */
[----:B------:R-:W-:Y:S01]  /*3880*/  BPT.TRAP 0x1 ;  /* 0x000000040000795c */ /* 0x000fe20000300000 */
.L_x_19:
[----:B------:R-:W1:Y:S02]  /*3890*/  SYNCS.PHASECHK.TRANS64.TRYWAIT P1, [UR38+0xc008], R9 ;  /* 0x00c00809ff0075a7 */ /* 0x000e640008020166 */
[----:B-1----:R-:W-:Y:S05]  /*38a0*/  @!P1 BRA `(.L_x_20) ;  /* 0x0000007c00809947 */ /* 0x002fea0003800000 */
.L_x_102:
[----:B------:R-:W-:Y:S01]  /*38b0*/  UIADD3 UR10, UR12, 0x200, URZ ;  /* 0x000002000c0a7890 */ /* 0x000fe2000fffe03f */
[----:B------:R-:W-:Y:S01]  /*38c0*/  WARPGROUP.ARRIVE ;  /* 0x00000000000079c5 */ /* 0x000fe20000000000 */
[----:B------:R-:W-:Y:S01]  /*38d0*/  UMOV UR11, 0x80000020 ;  /* 0x80000020000b7882 */ /* 0x000fe20000000000 */
[----:B------:R-:W-:-:S06]  /*38e0*/  F2FP.F16.F32.PACK_AB R55, R61, R86 ;  /* 0x000000563d37723e */ /* 0x000fcc00000000ff */
[----:B------:R-:W-:Y:S01]  /*38f0*/  HGMMA.64x32x16.F32 R88, R24, gdesc[UR8].tnspB, RZ, !UPT, gsb0 ;  /* 0x4060000818587df0 */ /* 0x000fe2000c0008ff */
[----:B------:R-:W-:Y:S01]  /*3900*/  UIADD3 UR10, UR12, 0x240, URZ ;  /* 0x000002400c0a7890 */ /* 0x000fe2000fffe03f */
[----:B------:R-:W-:Y:S01]  /*3910*/  UMOV UR11, 0x80000020 ;  /* 0x80000020000b7882 */ /* 0x000fe20000000000 */
[----:B------:R-:W-:Y:S02]  /*3920*/  WARPGROUP.DEPBAR.LE gsb0, 0x0 ;  /* 0x00008000000079c5 */ /* 0x000fe40000010000 */
[----:B------:R-:W-:-:S06]  /*3930*/  WARPGROUP.ARRIVE ;  /* 0x00000000000079c5 */ /* 0x000fcc0000000000 */
[----:B------:R-:W-:Y:S01]  /*3940*/  HGMMA.64x32x16.F32 R88, R28, gdesc[UR8].tnspB, R88, gsb0 ;  /* 0x406000081c587df0 */ /* 0x000fe20008000858 */
        /* <DEDUP_REMOVED lines=29> */
[----:B------:R-:W-:Y:S03]  /*3b20*/  HGMMA.64x32x16.F32 R88, R52, gdesc[UR8].tnspB, R88, gsb0 ;  /* 0x4060000834587df0 */ /* 0x000fe60008000858 */
[----:B------:R-:W-:Y:S02]  /*3b30*/  WARPGROUP.DEPBAR.LE gsb0, 0x0 ;  /* 0x00008000000079c5 */ /* 0x000fe40000010000 */
[----:B------:R-:W-:Y:S05]  /*3b40*/  @!P0 BRA `(.L_x_21) ;  /* 0x0000000000048947 */ /* 0x000fea0003800000 */
[----:B------:R-:W-:Y:S01]  /*3b50*/  BPT.TRAP 0x1 ;  /* 0x000000040000795c */ /* 0x000fe20000300000 */
.L_x_21:
[----:B------:R-:W-:Y:S01]  /*3b60*/  UISETP.GT.U32.AND UP0, UPT, UR6, 0x1, UPT ;  /* 0x000000010600788c */ /* 0x000fe2000bf04070 */
[----:B-1----:R-:W-:Y:S01]  /*3b70*/  IMAD.MOV.U32 R9, RZ, RZ, RZ ;  /* 0x000000ffff097224 */ /* 0x002fe200078e00ff */
[----:B------:R-:W-:-:S04]  /*3b80*/  UIADD3 UR7, UR38, 0xc028, URZ ;  /* 0x0000c02826077890 */ /* 0x000fc8000fffe03f */
[----:B------:R-:W-:Y:S01]  /*3b90*/  PLOP3.LUT P1, PT, PT, PT, UP0, 0x80, 0x0 ;  /* 0x000000000000781c */ /* 0x000fe20003f2f008 */
[----:B------:R-:W-:-:S09]  /*3ba0*/  UPRMT UR7, URZ, 0x654, UR7 ;  /* 0x000006543f077896 */ /* 0x000fd20008000007 */
[----:B------:R-:W-:Y:S03]  /*3bb0*/  SYNCS.ARRIVE.TRANS64.RED.A1T0 RZ, [UR7], RZ ;  /* 0x000000ffffff79a7 */ /* 0x000fe60008100407 */
[----:B------:R-:W-:Y:S05]  /*3bc0*/  @P1 BRA `(.L_x_22) ;  /* 0x0000000000041947 */ /* 0x000fea0003800000 */
[----:B------:R-:W-:Y:S01]  /*3bd0*/  BPT.TRAP 0x1 ;  /* 0x000000040000795c */ /* 0x000fe20000300000 */
.L_x_22:
[C---:B------:R-:W-:Y:S01]  /*3be0*/  ISETP.GE.AND P2, PT, R8.reuse, 0x3, PT ;  /* 0x000000030800780c */ /* 0x040fe20003f46270 */
[----:B------:R-:W-:Y:S01]  /*3bf0*/  UMOV UR13, 0x1 ;  /* 0x00000001000d7882 */ /* 0x000fe20000000000 */
[----:B------:R-:W-:Y:S01]  /*3c00*/  UMOV UR15, 0x2 ;  /* 0x00000002000f7882 */ /* 0x000fe20000000000 */
[----:B------:R-:W-:Y:S01]  /*3c10*/  IADD3 R7, R7, 0x80, RZ ;  /* 0x0000008007077810 */ /* 0x000fe20007ffe0ff */
[----:B------:R-:W-:-:S09]  /*3c20*/  VIADD R8, R8, 0xffffffff ;  /* 0xffffffff08087836 */ /* 0x000fd20000000000 */
[----:B------:R-:W-:Y:S05]  /*3c30*/  @!P2 BRA `(.L_x_23) ;  /* 0x0000002400e0a947 */ /* 0x000fea0003800000 */
[----:B------:R-:W-:Y:S01]  /*3c40*/  IMAD.MOV.U32 R13, RZ, RZ, R5 ;  /* 0x000000ffff0d7224 */ /* 0x000fe200078e0005 */
[----:B------:R-:W-:Y:S01]  /*3c50*/  MOV R11, R6 ;  /* 0x00000006000b7202 */ /* 0x000fe20000000f00 */
[----:B------:R-:W-:Y:S01]  /*3c60*/  IMAD.MOV.U32 R9, RZ, RZ, RZ ;  /* 0x000000ffff097224 */ /* 0x000fe200078e00ff */
[----:B------:R-:W-:Y:S01]  /*3c70*/  UMOV UR15, 0x2 ;  /* 0x00000002000f7882 */ /* 0x000fe20000000000 */
[----:B------:R-:W-:Y:S01]  /*3c80*/  UMOV UR13, 0x1 ;  /* 0x00000001000d7882 */ /* 0x000fe20000000000 */
[----:B------:R-:W-:-:S05]  /*3c90*/  ULDC UR17, c[0x0][0x604] ;  /* 0x0001810000117ab9 */ /* 0x000fca0000000800 */
.L_x_34:
[----:B------:R-:W-:Y:S05]  /*3ca0*/  @!P0 BRA `(.L_x_24) ;  /* 0x0000000000048947 */ /* 0x000fea0003800000 */
[----:B------:R-:W-:Y:S01]  /*3cb0*/  BPT.TRAP 0x1 ;  /* 0x000000040000795c */ /* 0x000fe20000300000 */
.L_x_24:
[----:B------:R-:W-:Y:S01]  /*3cc0*/  ULEA UR6, UR15, UR38, 0x3 ;  /* 0x000000260f067291 */ /* 0x000fe2000f8e183f */
[----:B------:R-:W-:-:S08]  /*3cd0*/  SHF.L.U32 R5, R9, 0x1f, RZ ;  /* 0x0000001f09057819 */ /* 0x000fd000000006ff */
[----:B------:R-:W1:Y:S02]  /*3ce0*/  SYNCS.PHASECHK.TRANS64.TRYWAIT P2, [UR6+0xc000], R5 ;  /* 0x00c00005ff0075a7 */ /* 0x000e640008040146 */
[----:B-1----:R-:W-:Y:S05]  /*3cf0*/  @!P2 BRA `(.L_x_25) ;  /* 0x000000780084a947 */ /* 0x002fea0003800000 */
.L_x_103:
[----:B------:R-:W-:Y:S01]  /*3d00*/  ULEA UR6, UR15, UR14, 0x9 ;  /* 0x0000000e0f067291 */ /* 0x000fe2000f8e483f */
[----:B------:R-:W-:Y:S01]  /*3d10*/  WARPGROUP.ARRIVE ;  /* 0x00000000000079c5 */ /* 0x000fe20000000000 */
[----:B------:R-:W-:Y:S01]  /*3d20*/  UMOV UR7, 0x80000020 ;  /* 0x8000002000077882 */ /* 0x000fe20000000000 */
[----:B------:R-:W-:Y:S01]  /*3d30*/  UMOV UR11, 0x80000020 ;  /* 0x80000020000b7882 */ /* 0x000fe20000000000 */
[----:B------:R-:W-:Y:S02]  /*3d40*/  UIADD3 UR10, UR6, 0x2, URZ ;  /* 0x00000002060a7890 */ /* 0x000fe4000fffe03f */
[----:B------:R-:W-:-:S03]  /*3d50*/  UIADD3 UR15, UR15, 0x1, URZ ;  /* 0x000000010f0f7890 */ /* 0x000fc6000fffe03f */
[----:B------:R-:W-:Y:S01]  /*3d60*/  HGMMA.64x128x16.F32 R24, gdesc[UR4], RZ, !UPT, gsb0 ;  /* 0x01e00000041879f0 */ /* 0x000fe2000c0008ff */
[----:B------:R-:W-:-:S04]  /*3d70*/  UISETP.NE.AND UP0, UPT, UR15, 0x5, UPT ;  /* 0x000000050f00788c */ /* 0x000fc8000bf05270 */
[----:B------:R-:W-:Y:S02]  /*3d80*/  USEL UR6, URZ, 0x1, UP0 ;  /* 0x000000013f067887 */ /* 0x000fe40008000000 */
[----:B------:R-:W-:-:S04]  /*3d90*/  USEL UR15, UR15, URZ, UP0 ;  /* 0x0000003f0f0f7287 */ /* 0x000fc80008000000 */
[----:B------:R-:W-:Y:S01]  /*3da0*/  LOP3.LUT R9, R9, UR6, RZ, 0x3c, !PT ;  /* 0x0000000609097c12 */ /* 0x000fe2000f8e3cff */
[----:B------:R-:W-:Y:S02]  /*3db0*/  WARPGROUP.DEPBAR.LE gsb0, 0x0 ;  /* 0x00008000000079c5 */ /* 0x000fe40000010000 */
[----:B------:R-:W-:-:S06]  /*3dc0*/  WARPGROUP.ARRIVE ;  /* 0x00000000000079c5 */ /* 0x000fcc0000000000 */
[----:B------:R-:W-:Y:S03]  /*3dd0*/  HGMMA.64x128x16.F32 R24, gdesc[UR8], R24, gsb0 ;  /* 0x01e00000081879f0 */ /* 0x000fe60008000818 */
[----:B------:R-:W-:Y:S02]  /*3de0*/  WARPGROUP.DEPBAR.LE gsb0, 0x0 ;  /* 0x00008000000079c5 */ /* 0x000fe40000010000 */
[----:B------:R-:W-:Y:S05]  /*3df0*/  @!P0 BRA `(.L_x_26) ;  /* 0x0000000000048947 */ /* 0x000fea0003800000 */
[----:B------:R-:W-:Y:S01]  /*3e00*/  BPT.TRAP 0x1 ;  /* 0x000000040000795c */ /* 0x000fe20000300000 */
.L_x_26:
[----:B-1----:R-:W-:Y:S01]  /*3e10*/  FMNMX R6, R24, R13, !PT ;  /* 0x0000000d18067209 */ /* 0x002fe20007800000 */
[----:B------:R-:W-:Y:S01]  /*3e20*/  ULEA UR6, UR15, UR38, 0x3 ;  /* 0x000000260f067291 */ /* 0x000fe2000f8e183f */
[----:B------:R-:W-:Y:S02]  /*3e30*/  FMNMX R12, R26, R11, !PT ;  /* 0x0000000b1a0c7209 */ /* 0x000fe40007800000 */
[----:B------:R-:W-:Y:S02]  /*3e40*/  FMNMX R5, R25, R6, !PT ;  /* 0x0000000619057209 */ /* 0x000fe40007800000 */
[----:B------:R-:W-:Y:S02]  /*3e50*/  FMNMX R15, R27, R12, !PT ;  /* 0x0000000c1b0f7209 */ /* 0x000fe40007800000 */
[----:B------:R-:W-:Y:S02]  /*3e60*/  FMNMX R6, R28, R5, !PT ;  /* 0x000000051c067209 */ /* 0x000fe40007800000 */
[----:B------:R-:W-:-:S02]  /*3e70*/  FMNMX R12, R30, R15, !PT ;  /* 0x0000000f1e0c7209 */ /* 0x000fc40007800000 */
[----:B------:R-:W-:Y:S02]  /*3e80*/  FMNMX R5, R29, R6, !PT ;  /* 0x000000061d057209 */ /* 0x000fe40007800000 */
[----:B------:R-:W-:Y:S02]  /*3e90*/  FMNMX R17, R31, R12, !PT ;  /* 0x0000000c1f117209 */ /* 0x000fe40007800000 */
[----:B------:R-:W-:-:S04]  /*3ea0*/  FMNMX R6, R32, R5, !PT ;  /* 0x0000000520067209 */ /* 0x000fc80007800000 */
        /* <DEDUP_REMOVED lines=26> */
[----:B------:R-:W-:-:S05]  /*4050*/  FMNMX R6, R85, R6, !PT ;  /* 0x0000000655067209 */ /* 0x000fca0007800000 */
[----:B------:R-:W1:Y:S02]  /*4060*/  SHFL.BFLY PT, R5, R6, 0x1, 0x1f ;  /* 0x0c201f0006057f89 */ /* 0x000e6400000e0000 */
[----:B-1----:R-:W-:Y:S02]  /*4070*/  FMNMX R10, R6, R5, !PT ;  /* 0x00000005060a7209 */ /* 0x002fe40007800000 */
[----:B------:R-:W-:-:S03]  /*4080*/  FMNMX R6, R34, R17, !PT ;  /* 0x0000001122067209 */ /* 0x000fc60007800000 */
[----:B------:R-:W1:Y:S01]  /*4090*/  SHFL.BFLY PT, R5, R10, 0x2, 0x1f ;  /* 0x0c401f000a057f89 */ /* 0x000e6200000e0000 */
[----:B------:R-:W-:-:S04]  /*40a0*/  FMNMX R19, R35, R6, !PT ;  /* 0x0000000623137209 */ /* 0x000fc80007800000 */
[----:B------:R-:W-:-:S04]  /*40b0*/  FMNMX R6, R38, R19, !PT ;  /* 0x0000001326067209 */ /* 0x000fc80007800000 */
[----:B------:R-:W-:-:S04]  /*40c0*/  FMNMX R19, R39, R6, !PT ;  /* 0x0000000627137209 */ /* 0x000fc80007800000 */
[----:B------:R-:W-:-:S04]  /*40d0*/  FMNMX R6, R42, R19, !PT ;  /* 0x000000132a067209 */ /* 0x000fc80007800000 */
[----:B------:R-:W-:-:S04]  /*40e0*/  FMNMX R21, R43, R6, !PT ;  /* 0x000000062b157209 */ /* 0x000fc80007800000 */
[----:B------:R-:W-:Y:S02]  /*40f0*/  FMNMX R6, R46, R21, !PT ;  /* 0x000000152e067209 */ /* 0x000fe40007800000 */
[----:B-1----:R-:W-:Y:S02]  /*4100*/  FMNMX R5, R10, R5, !PT ;  /* 0x000000050a057209 */ /* 0x002fe40007800000 */
[----:B------:R-:W-:Y:S02]  /*4110*/  FMNMX R23, R47, R6, !PT ;  /* 0x000000062f177209 */ /* 0x000fe40007800000 */
[C---:B------:R-:W-:Y:S02]  /*4120*/  FSETP.NEU.AND P2, PT, R5.reuse, -INF , PT ;  /* 0xff8000000500780b */ /* 0x040fe40003f4d000 */
[----:B------:R-:W-:Y:S02]  /*4130*/  FMNMX R6, R50, R23, !PT ;  /* 0x0000001732067209 */ /* 0x000fe40007800000 */
[----:B------:R-:W-:-:S02]  /*4140*/  FSEL R14, R5, RZ, P2 ;  /* 0x000000ff050e7208 */ /* 0x000fc40001000000 */
[----:B------:R-:W-:-:S03]  /*4150*/  FMNMX R23, R51, R6, !PT ;  /* 0x0000000633177209 */ /* 0x000fc60007800000 */
[----:B------:R-:W-:Y:S01]  /*4160*/  FMUL R104, R14, UR17 ;  /* 0x000000110e687c20 */ /* 0x000fe20008400000 */
[----:B------:R-:W-:Y:S01]  /*4170*/  FMNMX R6, R54, R23, !PT ;  /* 0x0000001736067209 */ /* 0x000fe20007800000 */
[----:B------:R-:W-:Y:S02]  /*4180*/  FADD R14, -R14, R13 ;  /* 0x0000000d0e0e7221 */ /* 0x000fe40000000100 */
[--C-:B------:R-:W-:Y:S01]  /*4190*/  FFMA R24, R24, UR17, -R104.reuse ;  /* 0x0000001118187c23 */ /* 0x100fe20008000868 */
[--C-:B------:R-:W-:Y:S01]  /*41a0*/  FFMA R15, R25, UR17, -R104.reuse ;  /* 0x00000011190f7c23 */ /* 0x100fe20008000868 */
[--C-:B------:R-:W-:Y:S01]  /*41b0*/  FFMA R19, R33, UR17, -R104.reuse ;  /* 0x0000001121137c23 */ /* 0x100fe20008000868 */
[--C-:B------:R-:W-:Y:S01]  /*41c0*/  FFMA R10, R28, UR17, -R104.reuse ;  /* 0x000000111c0a7c23 */ /* 0x100fe20008000868 */
[--C-:B------:R-:W-:Y:S01]  /*41d0*/  FFMA R17, R29, UR17, -R104.reuse ;  /* 0x000000111d117c23 */ /* 0x100fe20008000868 */
[----:B------:R-:W-:Y:S01]  /*41e0*/  FSETP.GEU.AND P6, PT, R24, -126, PT ;  /* 0xc2fc00001800780b */ /* 0x000fe20003fce000 */
        /* <DEDUP_REMOVED lines=9> */
[--C-:B------:R-:W-:Y:S01]  /*4280*/  FFMA R23, R41, UR17, -R104.reuse ;  /* 0x0000001129177c23 */ /* 0x100fe20008000868 */
[--C-:B------:R-:W-:Y:S01]  /*4290*/  FFMA R37, R45, UR17, -R104.reuse ;  /* 0x000000112d257c23 */ /* 0x100fe20008000868 */
[--C-:B------:R-:W-:Y:S01]  /*42a0*/  FFMA R45, R53, UR17, -R104.reuse ;  /* 0x00000011352d7c23 */ /* 0x100fe20008000868 */
[----:B------:R-:W-:Y:S01]  /*42b0*/  @!P6 FMUL R24, R24, 0.5 ;  /* 0x3f0000001818e820 */ /* 0x000fe20000400000 */
[--C-:B------:R-:W-:Y:S01]  /*42c0*/  FFMA R36, R48, UR17, -R104.reuse ;  /* 0x0000001130247c23 */ /* 0x100fe20008000868 */
[----:B------:R-:W-:Y:S01]  /*42d0*/  @!P3 FMUL R15, R15, 0.5 ;  /* 0x3f0000000f0fb820 */ /* 0x000fe20000400000 */
[--C-:B------:R-:W-:Y:S01]  /*42e0*/  FFMA R41, R49, UR17, -R104.reuse ;  /* 0x0000001131297c23 */ /* 0x100fe20008000868 */
[----:B------:R-:W-:Y:S01]  /*42f0*/  @!P4 FMUL R10, R10, 0.5 ;  /* 0x3f0000000a0ac820 */ /* 0x000fe20000400000 */
[----:B------:R-:W-:Y:S01]  /*4300*/  FMNMX R25, R55, R6, !PT ;  /* 0x0000000637197209 */ /* 0x000fe20007800000 */
[----:B------:R-:W1:Y:S01]  /*4310*/  MUFU.EX2 R24, R24 ;  /* 0x0000001800187308 */ /* 0x000e620000000800 */
[----:B------:R-:W-:Y:S01]  /*4320*/  @!P5 FMUL R17, R17, 0.5 ;  /* 0x3f0000001111d820 */ /* 0x000fe20000400000 */
[----:B------:R-:W-:Y:S01]  /*4330*/  @!P2 FMUL R28, R28, 0.5 ;  /* 0x3f0000001c1ca820 */ /* 0x000fe20000400000 */
[----:B------:R-:W-:Y:S01]  /*4340*/  FMNMX R6, R58, R25, !PT ;  /* 0x000000193a067209 */ /* 0x000fe20007800000 */
[--C-:B------:R-:W-:Y:S01]  /*4350*/  FFMA R18, R52, UR17, -R104.reuse ;  /* 0x0000001134127c23 */ /* 0x100fe20008000868 */
[--C-:B------:R-:W-:Y:S01]  /*4360*/  FFMA R49, R56, UR17, -R104.reuse ;  /* 0x0000001138317c23 */ /* 0x100fe20008000868 */
[--C-:B------:R-:W-:Y:S01]  /*4370*/  FFMA R40, R57, UR17, -R104.reuse ;  /* 0x0000001139287c23 */ /* 0x100fe20008000868 */
[----:B------:R-:W-:Y:S01]  /*4380*/  FMNMX R25, R59, R6, !PT ;  /* 0x000000063b197209 */ /* 0x000fe20007800000 */
[----:B------:R-:W2:Y:S01]  /*4390*/  MUFU.EX2 R15, R15 ;  /* 0x0000000f000f7308 */ /* 0x000ea20000000800 */
[--C-:B------:R-:W-:Y:S01]  /*43a0*/  FFMA R57, R64, UR17, -R104.reuse ;  /* 0x0000001140397c23 */ /* 0x100fe20008000868 */
[--C-:B------:R-:W-:Y:S01]  /*43b0*/  FFMA R53, R60, UR17, -R104.reuse ;  /* 0x000000113c357c23 */ /* 0x100fe20008000868 */
[----:B------:R-:W-:Y:S01]  /*43c0*/  FMNMX R6, R62, R25, !PT ;  /* 0x000000193e067209 */ /* 0x000fe20007800000 */
[--C-:B------:R-:W-:Y:S01]  /*43d0*/  FFMA R20, R61, UR17, -R104.reuse ;  /* 0x000000113d147c23 */ /* 0x100fe20008000868 */
[--C-:B------:R-:W-:Y:S01]  /*43e0*/  FFMA R44, R65, UR17, -R104.reuse ;  /* 0x00000011412c7c23 */ /* 0x100fe20008000868 */
[--C-:B------:R-:W-:Y:S01]  /*43f0*/  FFMA R48, R73, UR17, -R104.reuse ;  /* 0x0000001149307c23 */ /* 0x100fe20008000868 */
        /* <DEDUP_REMOVED lines=9> */
[----:B------:R-:W1:Y:S01]  /*4490*/  MUFU.EX2 R17, R17 ;  /* 0x0000001100117308 */ /* 0x000e620000000800 */
[----:B--2---:R-:W-:Y:S01]  /*44a0*/  @!P3 FMUL R15, R15, R15 ;  /* 0x0000000f0f0fb220 */ /* 0x004fe20000400000 */
[----:B------:R-:W-:Y:S01]  /*44b0*/  FSETP.GEU.AND P3, PT, R12, -126, PT ;  /* 0xc2fc00000c00780b */ /* 0x000fe20003f6e000 */
[--C-:B------:R-:W-:Y:S01]  /*44c0*/  FFMA R56, R81, UR17, -R104.reuse ;  /* 0x0000001151387c23 */ /* 0x100fe20008000868 */
[----:B------:R-:W-:Y:S01]  /*44d0*/  FMNMX R25, R67, R6, !PT ;  /* 0x0000000643197209 */ /* 0x000fe20007800000 */
[--C-:B------:R-:W-:Y:S01]  /*44e0*/  FFMA R52, R77, UR17, -R104.reuse ;  /* 0x000000114d347c23 */ /* 0x100fe20008000868 */
[--C-:B------:R-:W-:Y:S01]  /*44f0*/  FFMA R73, R80, UR17, -R104.reuse ;  /* 0x0000001150497c23 */ /* 0x100fe20008000868 */
[----:B------:R-:W-:Y:S01]  /*4500*/  @!P6 FMUL R19, R19, 0.5 ;  /* 0x3f0000001313e820 */ /* 0x000fe20000400000 */
[----:B------:R-:W2:Y:S01]  /*4510*/  MUFU.EX2 R28, R28 ;  /* 0x0000001c001c7308 */ /* 0x000ea20000000800 */
[----:B---3--:R-:W-:Y:S01]  /*4520*/  @!P4 FMUL R10, R10, R10 ;  /* 0x0000000a0a0ac220 */ /* 0x008fe20000400000 */
[----:B------:R-:W-:Y:S01]  /*4530*/  FSETP.GEU.AND P4, PT, R21, -126, PT ;  /* 0xc2fc00001500780b */ /* 0x000fe20003f8e000 */
[--C-:B------:R-:W-:Y:S01]  /*4540*/  FFMA R60, R85, UR17, -R104.reuse ;  /* 0x00000011553c7c23 */ /* 0x100fe20008000868 */
[----:B------:R-:W-:Y:S01]  /*4550*/  FMNMX R6, R70, R25, !PT ;  /* 0x0000001946067209 */ /* 0x000fe20007800000 */
[----:B------:R-:W-:Y:S01]  /*4560*/  FFMA R77, R84, UR17, -R104 ;  /* 0x00000011544d7c23 */ /* 0x000fe20008000868 */
[----:B------:R-:W-:Y:S01]  /*4570*/  FMUL R14, R14, UR17 ;  /* 0x000000110e0e7c20 */ /* 0x000fe20008400000 */
[----:B------:R-:W-:Y:S01]  /*4580*/  @!P3 FMUL R12, R12, 0.5 ;  /* 0x3f0000000c0cb820 */ /* 0x000fe20000400000 */
[----:B------:R-:W3:Y:S01]  /*4590*/  MUFU.EX2 R19, R19 ;  /* 0x0000001300137308 */ /* 0x000ee20000000800 */
[----:B-1----:R-:W-:Y:S01]  /*45a0*/  @!P5 FMUL R17, R17, R17 ;  /* 0x000000111111d220 */ /* 0x002fe20000400000 */
[----:B------:R-:W-:-:S02]  /*45b0*/  FSETP.GEU.AND P5, PT, R32, -126, PT ;  /* 0xc2fc00002000780b */ /* 0x000fc40003fae000 */
[----:B------:R-:W-:-:S03]  /*45c0*/  FMNMX R25, R71, R6, !PT ;  /* 0x0000000647197209 */ /* 0x000fc60007800000 */
[----:B------:R-:W-:Y:S01]  /*45d0*/  @!P4 FMUL R21, R21, 0.5 ;  /* 0x3f0000001515c820 */ /* 0x000fe20000400000 */
[----:B------:R-:W1:Y:S01]  /*45e0*/  MUFU.EX2 R12, R12 ;  /* 0x0000000c000c7308 */ /* 0x000e620000000800 */
[----:B--2---:R-:W-:Y:S01]  /*45f0*/  @!P2 FMUL R28, R28, R28 ;  /* 0x0000001c1c1ca220 */ /* 0x004fe20000400000 */
[----:B------:R-:W-:Y:S02]  /*4600*/  FSETP.GEU.AND P2, PT, R23, -126, PT ;  /* 0xc2fc00001700780b */ /* 0x000fe40003f4e000 */
[----:B------:R-:W-:-:S03]  /*4610*/  FMNMX R6, R74, R25, !PT ;  /* 0x000000194a067209 */ /* 0x000fc60007800000 */
[----:B------:R-:W-:Y:S01]  /*4620*/  @!P5 FMUL R32, R32, 0.5 ;  /* 0x3f0000002020d820 */ /* 0x000fe20000400000 */
[----:B------:R-:W2:Y:S01]  /*4630*/  MUFU.EX2 R21, R21 ;  /* 0x0000001500157308 */ /* 0x000ea20000000800 */
[----:B---3--:R-:W-:Y:S01]  /*4640*/  @!P6 FMUL R19, R19, R19 ;  /* 0x000000131313e220 */ /* 0x008fe20000400000 */
[----:B------:R-:W-:Y:S02]  /*4650*/  FSETP.GEU.AND P6, PT, R16, -126, PT ;  /* 0xc2fc00001000780b */ /* 0x000fe40003fce000 */
[----:B------:R-:W-:-:S03]  /*4660*/  FMNMX R25, R75, R6, !PT ;  /* 0x000000064b197209 */ /* 0x000fc60007800000 */
[----:B------:R-:W-:Y:S01]  /*4670*/  @!P2 FMUL R23, R23, 0.5 ;  /* 0x3f0000001717a820 */ /* 0x000fe20000400000 */
[----:B------:R-:W3:Y:S01]  /*4680*/  MUFU.EX2 R32, R32 ;  /* 0x0000002000207308 */ /* 0x000ee20000000800 */
[----:B-1----:R-:W-:Y:S01]  /*4690*/  @!P3 FMUL R12, R12, R12 ;  /* 0x0000000c0c0cb220 */ /* 0x002fe20000400000 */
[----:B------:R-:W-:Y:S02]  /*46a0*/  FSETP.GEU.AND P3, PT, R37, -126, PT ;  /* 0xc2fc00002500780b */ /* 0x000fe40003f6e000 */
        /* <DEDUP_REMOVED lines=47> */
[----:B------:R-:W-:Y:S01]  /*49a0*/  FSETP.GEU.AND P3, PT, R44, -126, PT ;  /* 0xc2fc00002c00780b */ /* 0x000fe20003f6e000 */
[----:B------:R-:W2:Y:S04]  /*49b0*/  SHFL.BFLY PT, R25, R6, 0x2, 0x1f ;  /* 0x0c401f0006197f89 */ /* 0x000ea800000e0000 */
[----:B------:R-:W-:Y:S01]  /*49c0*/  @!P6 FMUL R57, R57, 0.5 ;  /* 0x3f0000003939e820 */ /* 0x000fe20000400000 */
[----:B------:R-:W4:Y:S01]  /*49d0*/  MUFU.EX2 R20, R20 ;  /* 0x0000001400147308 */ /* 0x000f220000000800 */
        /* <DEDUP_REMOVED lines=8> */
[----:B----4-:R-:W-:Y:S01]  /*4a60*/  @!P2 FMUL R20, R20, R20 ;  /* 0x000000141414a220 */ /* 0x010fe20000400000 */
[----:B------:R-:W-:Y:S02]  /*4a70*/  FSETP.GEU.AND P2, PT, R65, -126, PT ;  /* 0xc2fc00004100780b */ /* 0x000fe40003f4e000 */
[----:B--2---:R-:W-:-:S03]  /*4a80*/  FMNMX R6, R6, R25, !PT ;  /* 0x0000001906067209 */ /* 0x004fc60007800000 */
[----:B------:R-:W-:Y:S01]  /*4a90*/  @!P5 FMUL R22, R22, 0.5 ;  /* 0x3f0000001616d820 */ /* 0x000fe20000400000 */
[----:B------:R-:W2:Y:S01]  /*4aa0*/  MUFU.EX2 R61, R61 ;  /* 0x0000003d003d7308 */ /* 0x000ea20000000800 */
[----:B---3--:R-:W-:Y:S01]  /*4ab0*/  @!P6 FMUL R57, R57, R57 ;  /* 0x000000393939e220 */ /* 0x008fe20000400000 */
[----:B------:R-:W-:-:S03]  /*4ac0*/  FSETP.GEU.AND P6, PT, R48, -126, PT ;  /* 0xc2fc00003000780b */ /* 0x000fc60003fce000 */
[----:B------:R-:W-:Y:S01]  /*4ad0*/  FADD R13, R28, R57 ;  /* 0x000000391c0d7221 */ /* 0x000fe20000000000 */
[----:B------:R-:W-:Y:S01]  /*4ae0*/  F2FP.F16.F32.PACK_AB R28, R19, R28 ;  /* 0x0000001c131c723e */ /* 0x000fe200000000ff */
        /* <DEDUP_REMOVED lines=15> */
[----:B------:R-:W-:-:S04]  /*4be0*/  FSETP.NEU.AND P2, PT, R6, -INF , PT ;  /* 0xff8000000600780b */ /* 0x000fc80003f4d000 */
[----:B------:R-:W-:Y:S01]  /*4bf0*/  FSEL R64, R6, RZ, P2 ;  /* 0x000000ff06407208 */ /* 0x000fe20001000000 */
[----:B------:R-:W-:Y:S01]  /*4c00*/  @!P5 FMUL R73, R73, 0.5 ;  /* 0x3f0000004949d820 */ /* 0x000fe20000400000 */
[----:B------:R-:W1:Y:S01]  /*4c10*/  MUFU.EX2 R52, R52 ;  /* 0x0000003400347308 */ /* 0x000e620000000800 */
[----:B--2---:R-:W-:Y:S01]  /*4c20*/  @!P6 FMUL R48, R48, R48 ;  /* 0x000000303030e220 */ /* 0x004fe20000400000 */
[----:B------:R-:W-:Y:S01]  /*4c30*/  FSETP.GEU.AND P6, PT, R56, -126, PT ;  /* 0xc2fc00003800780b */ /* 0x000fe20003fce000 */
[C---:B------:R-:W-:Y:S01]  /*4c40*/  FMUL R25, R64.reuse, UR17 ;  /* 0x0000001140197c20 */ /* 0x040fe20008400000 */
[----:B------:R-:W-:Y:S01]  /*4c50*/  FSETP.GEU.AND P2, PT, R77, -126, PT ;  /* 0xc2fc00004d00780b */ /* 0x000fe20003f4e000 */
[----:B------:R-:W-:Y:S01]  /*4c60*/  FADD R81, -R64, R11 ;  /* 0x0000000b40517221 */ /* 0x000fe20000000100 */
[----:B------:R-:W-:Y:S01]  /*4c70*/  FADD R11, R24, R49 ;  /* 0x00000031180b7221 */ /* 0x000fe20000000000 */
[--C-:B------:R-:W-:Y:S01]  /*4c80*/  FFMA R30, R30, UR17, -R25.reuse ;  /* 0x000000111e1e7c23 */ /* 0x100fe20008000819 */
[----:B------:R-:W2:Y:S01]  /*4c90*/  MUFU.EX2 R73, R73 ;  /* 0x0000004900497308 */ /* 0x000ea20000000800 */
[----:B---3--:R-:W-:Y:S01]  /*4ca0*/  @!P3 FMUL R69, R69, R69 ;  /* 0x000000454545b220 */ /* 0x008fe20000400000 */
[----:B------:R-:W-:Y:S01]  /*4cb0*/  FSETP.GEU.AND P3, PT, R60, -126, PT ;  /* 0xc2fc00003c00780b */ /* 0x000fe20003f6e000 */
[--C-:B------:R-:W-:Y:S01]  /*4cc0*/  FFMA R26, R26, UR17, -R25.reuse ;  /* 0x000000111a1a7c23 */ /* 0x100fe20008000819 */
[--C-:B------:R-:W-:Y:S01]  /*4cd0*/  FFMA R27, R27, UR17, -R25.reuse ;  /* 0x000000111b1b7c23 */ /* 0x100fe20008000819 */
[--C-:B------:R-:W-:Y:S01]  /*4ce0*/  FFMA R34, R34, UR17, -R25.reuse ;  /* 0x0000001122227c23 */ /* 0x100fe20008000819 */
[--C-:B------:R-:W-:Y:S01]  /*4cf0*/  FFMA R29, R31, UR17, -R25.reuse ;  /* 0x000000111f1d7c23 */ /* 0x100fe20008000819 */
[----:B------:R-:W-:Y:S01]  /*4d00*/  @!P6 FMUL R56, R56, 0.5 ;  /* 0x3f0000003838e820 */ /* 0x000fe20000400000 */
[--C-:B------:R-:W-:Y:S01]  /*4d10*/  FFMA R38, R38, UR17, -R25.reuse ;  /* 0x0000001126267c23 */ /* 0x100fe20008000819 */
[----:B-1----:R-:W-:Y:S01]  /*4d20*/  @!P4 FMUL R52, R52, R52 ;  /* 0x000000343434c220 */ /* 0x002fe20000400000 */
[----:B------:R-:W-:Y:S01]  /*4d30*/  FSETP.GEU.AND P4, PT, R26, -126, PT ;  /* 0xc2fc00001a00780b */ /* 0x000fe20003f8e000 */
[----:B------:R-:W-:Y:S01]  /*4d40*/  @!P2 FMUL R77, R77, 0.5 ;  /* 0x3f0000004d4da820 */ /* 0x000fe20000400000 */
[--C-:B------:R-:W-:Y:S01]  /*4d50*/  FFMA R42, R42, UR17, -R25.reuse ;  /* 0x000000112a2a7c23 */ /* 0x100fe20008000819 */
[----:B------:R-:W1:Y:S01]  /*4d60*/  MUFU.EX2 R56, R56 ;  /* 0x0000003800387308 */ /* 0x000e620000000800 */
[--C-:B------:R-:W-:Y:S01]  /*4d70*/  FFMA R59, R59, UR17, -R25.reuse ;  /* 0x000000113b3b7c23 */ /* 0x100fe20008000819 */
[----:B------:R-:W-:Y:S01]  /*4d80*/  @!P3 FMUL R60, R60, 0.5 ;  /* 0x3f0000003c3cb820 */ /* 0x000fe20000400000 */
[--C-:B------:R-:W-:Y:S01]  /*4d90*/  FFMA R63, R63, UR17, -R25.reuse ;  /* 0x000000113f3f7c23 */ /* 0x100fe20008000819 */
[----:B--2---:R-:W-:Y:S01]  /*4da0*/  @!P5 FMUL R73, R73, R73 ;  /* 0x000000494949d220 */ /* 0x004fe20000400000 */
[----:B------:R-:W-:Y:S01]  /*4db0*/  FSETP.GEU.AND P5, PT, R27, -126, PT ;  /* 0xc2fc00001b00780b */ /* 0x000fe20003fae000 */
[--C-:B------:R-:W-:Y:S01]  /*4dc0*/  FFMA R67, R67, UR17, -R25.reuse ;  /* 0x0000001143437c23 */ /* 0x100fe20008000819 */
[--C-:B------:R-:W-:Y:S01]  /*4dd0*/  FFMA R75, R75, UR17, -R25.reuse ;  /* 0x000000114b4b7c23 */ /* 0x100fe20008000819 */
[----:B------:R-:W2:Y:S01]  /*4de0*/  MUFU.EX2 R60, R60 ;  /* 0x0000003c003c7308 */ /* 0x000ea20000000800 */
[--C-:B------:R-:W-:Y:S01]  /*4df0*/  FFMA R82, R82, UR17, -R25.reuse ;  /* 0x0000001152527c23 */ /* 0x100fe20008000819 */
[----:B------:R-:W-:Y:S01]  /*4e00*/  @!P4 FMUL R26, R26, 0.5 ;  /* 0x3f0000001a1ac820 */ /* 0x000fe20000400000 */
[--C-:B------:R-:W-:Y:S01]  /*4e10*/  FFMA R83, R83, UR17, -R25.reuse ;  /* 0x0000001153537c23 */ /* 0x100fe20008000819 */
[--C-:B------:R-:W-:Y:S01]  /*4e20*/  FFMA R71, R71, UR17, -R25.reuse ;  /* 0x0000001147477c23 */ /* 0x100fe20008000819 */
[--C-:B------:R-:W-:Y:S01]  /*4e30*/  FFMA R79, R79, UR17, -R25.reuse ;  /* 0x000000114f4f7c23 */ /* 0x100fe20008000819 */
[--C-:B------:R-:W-:Y:S01]  /*4e40*/  FFMA R86, R86, UR17, -R25.reuse ;  /* 0x0000001156567c23 */ /* 0x100fe20008000819 */
[----:B------:R-:W-:Y:S01]  /*4e50*/  FFMA R87, R87, UR17, -R25 ;  /* 0x0000001157577c23 */ /* 0x000fe20008000819 */
[----:B------:R-:W3:Y:S01]  /*4e60*/  MUFU.EX2 R77, R77 ;  /* 0x0000004d004d7308 */ /* 0x000ee20000000800 */
[----:B-1----:R-:W-:Y:S01]  /*4e70*/  @!P6 FMUL R56, R56, R56 ;  /* 0x000000383838e220 */ /* 0x002fe20000400000 */
[----:B------:R-:W-:Y:S01]  /*4e80*/  FSETP.GEU.AND P6, PT, R30, -126, PT ;  /* 0xc2fc00001e00780b */ /* 0x000fe20003fce000 */
[----:B------:R-:W-:Y:S01]  /*4e90*/  @!P5 FMUL R27, R27, 0.5 ;  /* 0x3f0000001b1bd820 */ /* 0x000fe20000400000 */
[----:B------:R-:W-:Y:S01]  /*4ea0*/  FMUL R81, R81, UR17 ;  /* 0x0000001151517c20 */ /* 0x000fe20008400000 */
[----:B------:R-:W-:-:S03]  /*4eb0*/  F2FP.F16.F32.PACK_AB R24, R15, R24 ;  /* 0x000000180f18723e */ /* 0x000fc600000000ff */
[----:B------:R1:W4:Y:S01]  /*4ec0*/  MUFU.EX2 R33, R26 ;  /* 0x0000001a00217308 */ /* 0x0003220000000800 */
[----:B--2---:R-:W-:Y:S01]  /*4ed0*/  @!P3 FMUL R60, R60, R60 ;  /* 0x0000003c3c3cb220 */ /* 0x004fe20000400000 */
[----:B------:R-:W-:-:S05]  /*4ee0*/  FSETP.GEU.AND P3, PT, R34, -126, PT ;  /* 0xc2fc00002200780b */ /* 0x000fca0003f6e000 */
[----:B------:R-:W-:Y:S01]  /*4ef0*/  @!P6 FMUL R30, R30, 0.5 ;  /* 0x3f0000001e1ee820 */ /* 0x000fe20000400000 */
[----:B------:R2:W5:Y:S01]  /*4f00*/  MUFU.EX2 R68, R27 ;  /* 0x0000001b00447308 */ /* 0x0005620000000800 */
[----:B---3--:R-:W-:Y:S01]  /*4f10*/  @!P2 FMUL R77, R77, R77 ;  /* 0x0000004d4d4da220 */ /* 0x008fe20000400000 */
[----:B------:R-:W-:Y:S01]  /*4f20*/  FSETP.GEU.AND P2, PT, R29, -126, PT ;  /* 0xc2fc00001d00780b */ /* 0x000fe20003f4e000 */
[----:B-1----:R-:W-:-:S04]  /*4f30*/  FFMA R26, R35, UR17, -R25 ;  /* 0x00000011231a7c23 */ /* 0x002fc80008000819 */
[----:B------:R-:W-:Y:S01]  /*4f40*/  @!P3 FMUL R34, R34, 0.5 ;  /* 0x3f0000002222b820 */ /* 0x000fe20000400000 */
[----:B------:R1:W3:Y:S01]  /*4f50*/  MUFU.EX2 R31, R30 ;  /* 0x0000001e001f7308 */ /* 0x0002e20000000800 */
[----:B--2---:R-:W-:Y:S01]  /*4f60*/  FFMA R27, R39, UR17, -R25 ;  /* 0x00000011271b7c23 */ /* 0x004fe20008000819 */
[----:B----4-:R-:W-:Y:S01]  /*4f70*/  @!P4 FMUL R33, R33, R33 ;  /* 0x000000212121c220 */ /* 0x010fe20000400000 */
[----:B------:R-:W-:-:S04]  /*4f80*/  FSETP.GEU.AND P4, PT, R26, -126, PT ;  /* 0xc2fc00001a00780b */ /* 0x000fc80003f8e000 */
[----:B------:R-:W-:Y:S01]  /*4f90*/  @!P2 FMUL R29, R29, 0.5 ;  /* 0x3f0000001d1da820 */ /* 0x000fe20000400000 */
[----:B------:R2:W4:Y:S01]  /*4fa0*/  MUFU.EX2 R35, R34 ;  /* 0x0000002200237308 */ /* 0x0005220000000800 */
[----:B-----5:R-:W-:Y:S01]  /*4fb0*/  @!P5 FMUL R68, R68, R68 ;  /* 0x000000444444d220 */ /* 0x020fe20000400000 */
[----:B------:R-:W-:Y:S01]  /*4fc0*/  FSETP.GEU.AND P5, PT, R38, -126, PT ;  /* 0xc2fc00002600780b */ /* 0x000fe20003fae000 */
[----:B-1----:R-:W-:-:S05]  /*4fd0*/  FFMA R30, R47, UR17, -R25 ;  /* 0x000000112f1e7c23 */ /* 0x002fca0008000819 */
[----:B------:R1:W5:Y:S01]  /*4fe0*/  MUFU.EX2 R72, R29 ;  /* 0x0000001d00487308 */ /* 0x0003620000000800 */
[----:B---3--:R-:W-:Y:S01]  /*4ff0*/  @!P6 FMUL R31, R31, R31 ;  /* 0x0000001f1f1fe220 */ /* 0x008fe20000400000 */
[----:B------:R-:W-:Y:S01]  /*5000*/  FSETP.GEU.AND P6, PT, R27, -126, PT ;  /* 0xc2fc00001b00780b */ /* 0x000fe20003fce000 */
[----:B------:R-:W-:Y:S01]  /*5010*/  @!P4 FMUL R26, R26, 0.5 ;  /* 0x3f0000001a1ac820 */ /* 0x000fe20000400000 */
[----:B--2---:R-:W-:-:S03]  /*5020*/  FFMA R34, R51, UR17, -R25 ;  /* 0x0000001133227c23 */ /* 0x004fc60008000819 */
[----:B------:R-:W-:Y:S01]  /*5030*/  @!P5 FMUL R38, R38, 0.5 ;  /* 0x3f0000002626d820 */ /* 0x000fe20000400000 */
[----:B------:R2:W3:Y:S01]  /*5040*/  MUFU.EX2 R76, R26 ;  /* 0x0000001a004c7308 */ /* 0x0004e20000000800 */
[----:B-1----:R-:W-:Y:S01]  /*5050*/  FFMA R29, R43, UR17, -R25 ;  /* 0x000000112b1d7c23 */ /* 0x002fe20008000819 */
[----:B----4-:R-:W-:-:S04]  /*5060*/  @!P3 FMUL R35, R35, R35 ;  /* 0x000000232323b220 */ /* 0x010fc80000400000 */
[----:B------:R-:W-:Y:S01]  /*5070*/  FSETP.GEU.AND P3, PT, R29, -126, PT ;  /* 0xc2fc00001d00780b */ /* 0x000fe20003f6e000 */
[----:B------:R-:W-:Y:S01]  /*5080*/  @!P6 FMUL R27, R27, 0.5 ;  /* 0x3f0000001b1be820 */ /* 0x000fe20000400000 */
[----:B------:R-:W1:Y:S01]  /*5090*/  MUFU.EX2 R39, R38 ;  /* 0x0000002600277308 */ /* 0x000e620000000800 */
[----:B--2---:R-:W-:Y:S01]  /*50a0*/  FFMA R26, R46, UR17, -R25 ;  /* 0x000000112e1a7c23 */ /* 0x004fe20008000819 */
[----:B-----5:R-:W-:Y:S01]  /*50b0*/  @!P2 FMUL R72, R72, R72 ;  /* 0x000000484848a220 */ /* 0x020fe20000400000 */
[----:B------:R-:W-:-:S05]  /*50c0*/  FSETP.GEU.AND P2, PT, R42, -126, PT ;  /* 0xc2fc00002a00780b */ /* 0x000fca0003f4e000 */
[----:B------:R2:W4:Y:S01]  /*50d0*/  MUFU.EX2 R80, R27 ;  /* 0x0000001b00507308 */ /* 0x0005220000000800 */
[----:B---3--:R-:W-:Y:S01]  /*50e0*/  @!P4 FMUL R76, R76, R76 ;  /* 0x0000004c4c4cc220 */ /* 0x008fe20000400000 */
[----:B------:R-:W-:Y:S01]  /*50f0*/  FSETP.GEU.AND P4, PT, R26, -126, PT ;  /* 0xc2fc00001a00780b */ /* 0x000fe20003f8e000 */
[----:B------:R-:W-:-:S05]  /*5100*/  @!P3 FMUL R29, R29, 0.5 ;  /* 0x3f0000001d1db820 */ /* 0x000fca0000400000 */
[----:B------:R3:W5:Y:S01]  /*5110*/  MUFU.EX2 R46, R29 ;  /* 0x0000001d002e7308 */ /* 0x0007620000000800 */
[----:B--2---:R-:W-:Y:S01]  /*5120*/  FFMA R27, R50, UR17, -R25 ;  /* 0x00000011321b7c23 */ /* 0x004fe20008000819 */
[----:B-1----:R-:W-:Y:S01]  /*5130*/  @!P5 FMUL R39, R39, R39 ;  /* 0x000000272727d220 */ /* 0x002fe20000400000 */
[----:B------:R-:W-:Y:S01]  /*5140*/  FSETP.GEU.AND P5, PT, R30, -126, PT ;  /* 0xc2fc00001e00780b */ /* 0x000fe20003fae000 */
[----:B------:R-:W-:-:S03]  /*5150*/  @!P2 FMUL R42, R42, 0.5 ;  /* 0x3f0000002a2aa820 */ /* 0x000fc60000400000 */
[----:B------:R-:W-:Y:S01]  /*5160*/  @!P4 FMUL R26, R26, 0.5 ;  /* 0x3f0000001a1ac820 */ /* 0x000fe20000400000 */
[----:B------:R-:W1:Y:S01]  /*5170*/  MUFU.EX2 R43, R42 ;  /* 0x0000002a002b7308 */ /* 0x000e620000000800 */
[----:B----4-:R-:W-:Y:S01]  /*5180*/  @!P6 FMUL R80, R80, R80 ;  /* 0x000000505050e220 */ /* 0x010fe20000400000 */
[----:B------:R-:W-:Y:S01]  /*5190*/  FSETP.GEU.AND P6, PT, R27, -126, PT ;  /* 0xc2fc00001b00780b */ /* 0x000fe20003fce000 */
[----:B---3--:R-:W-:-:S05]  /*51a0*/  FFMA R29, R54, UR17, -R25 ;  /* 0x00000011361d7c23 */ /* 0x008fca0008000819 */
[----:B------:R-:W-:Y:S01]  /*51b0*/  @!P5 FMUL R30, R30, 0.5 ;  /* 0x3f0000001e1ed820 */ /* 0x000fe20000400000 */
[----:B------:R2:W3:Y:S01]  /*51c0*/  MUFU.EX2 R47, R26 ;  /* 0x0000001a002f7308 */ /* 0x0004e20000000800 */
[----:B-----5:R-:W-:Y:S01]  /*51d0*/  @!P3 FMUL R46, R46, R46 ;  /* 0x0000002e2e2eb220 */ /* 0x020fe20000400000 */
[----:B------:R-:W-:-:S04]  /*51e0*/  FSETP.GEU.AND P3, PT, R29, -126, PT ;  /* 0xc2fc00001d00780b */ /* 0x000fc80003f6e000 */
[----:B------:R-:W-:Y:S02]  /*51f0*/  @!P6 FMUL R27, R27, 0.5 ;  /* 0x3f0000001b1be820 */ /* 0x000fe40000400000 */
[----:B------:R4:W5:Y:S01]  /*5200*/  MUFU.EX2 R50, R30 ;  /* 0x0000001e00327308 */ /* 0x0009620000000800 */
[----:B--2---:R-:W-:Y:S01]  /*5210*/  FFMA R26, R55, UR17, -R25 ;  /* 0x00000011371a7c23 */ /* 0x004fe20008000819 */
[----:B-1----:R-:W-:Y:S01]  /*5220*/  @!P2 FMUL R43, R43, R43 ;  /* 0x0000002b2b2ba220 */ /* 0x002fe20000400000 */
[----:B------:R-:W-:-:S04]  /*5230*/  FSETP.GEU.AND P2, PT, R34, -126, PT ;  /* 0xc2fc00002200780b */ /* 0x000fc80003f4e000 */
[----:B------:R-:W-:Y:S01]  /*5240*/  @!P3 FMUL R29, R29, 0.5 ;  /* 0x3f0000001d1db820 */ /* 0x000fe20000400000 */
[----:B------:R1:W2:Y:S01]  /*5250*/  MUFU.EX2 R51, R27 ;  /* 0x0000001b00337308 */ /* 0x0002a20000000800 */
[----:B----4-:R-:W-:Y:S01]  /*5260*/  FFMA R30, R58, UR17, -R25 ;  /* 0x000000113a1e7c23 */ /* 0x010fe20008000819 */
[----:B---3--:R-:W-:Y:S01]  /*5270*/  @!P4 FMUL R47, R47, R47 ;  /* 0x0000002f2f2fc220 */ /* 0x008fe20000400000 */
[----:B------:R-:W-:-:S05]  /*5280*/  FSETP.GEU.AND P4, PT, R26, -126, PT ;  /* 0xc2fc00001a00780b */ /* 0x000fca0003f8e000 */
[----:B------:R3:W4:Y:S01]  /*5290*/  MUFU.EX2 R55, R29 ;  /* 0x0000001d00377308 */ /* 0x0007220000000800 */
[----:B-----5:R-:W-:Y:S01]  /*52a0*/  @!P5 FMUL R50, R50, R50 ;  /* 0x000000323232d220 */ /* 0x020fe20000400000 */
[----:B------:R-:W-:Y:S01]  /*52b0*/  FSETP.GEU.AND P5, PT, R30, -126, PT ;  /* 0xc2fc00001e00780b */ /* 0x000fe20003fae000 */
[----:B------:R-:W-:Y:S01]  /*52c0*/  @!P2 FMUL R34, R34, 0.5 ;  /* 0x3f0000002222a820 */ /* 0x000fe20000400000 */
[----:B-1----:R-:W-:-:S04]  /*52d0*/  FFMA R27, R62, UR17, -R25 ;  /* 0x000000113e1b7c23 */ /* 0x002fc80008000819 */
[----:B------:R-:W-:Y:S01]  /*52e0*/  @!P4 FMUL R26, R26, 0.5 ;  /* 0x3f0000001a1ac820 */ /* 0x000fe20000400000 */
[----:B--2---:R-:W-:Y:S01]  /*52f0*/  @!P6 FMUL R51, R51, R51 ;  /* 0x000000333333e220 */ /* 0x004fe20000400000 */
[----:B------:R-:W-:Y:S01]  /*5300*/  FSETP.GEU.AND P6, PT, R59, -126, PT ;  /* 0xc2fc00003b00780b */ /* 0x000fe20003fce000 */
[----:B------:R1:W2:Y:S01]  /*5310*/  MUFU.EX2 R54, R34 ;  /* 0x0000002200367308 */ /* 0x0002a20000000800 */
[----:B---3--:R-:W-:-:S03]  /*5320*/  FFMA R29, R70, UR17, -R25 ;  /* 0x00000011461d7c23 */ /* 0x008fc60008000819 */
[----:B------:R-:W-:Y:S01]  /*5330*/  @!P5 FMUL R30, R30, 0.5 ;  /* 0x3f0000001e1ed820 */ /* 0x000fe20000400000 */
[----:B----4-:R-:W-:Y:S01]  /*5340*/  @!P3 FMUL R55, R55, R55 ;  /* 0x000000373737b220 */ /* 0x010fe20000400000 */
[----:B------:R-:W-:Y:S02]  /*5350*/  FSETP.GEU.AND P3, PT, R63, -126, PT ;  /* 0xc2fc00003f00780b */ /* 0x000fe40003f6e000 */
[----:B------:R3:W4:Y:S01]  /*5360*/  MUFU.EX2 R58, R26 ;  /* 0x0000001a003a7308 */ /* 0x0007220000000800 */
[----:B-1----:R-:W-:-:S03]  /*5370*/  FADD R34, R41, R56 ;  /* 0x0000003829227221 */ /* 0x002fc60000000000 */
[----:B------:R-:W-:-:S04]  /*5380*/  @!P6 FMUL R59, R59, 0.5 ;  /* 0x3f0000003b3be820 */ /* 0x000fc80000400000 */
[----:B------:R1:W5:Y:S01]  /*5390*/  MUFU.EX2 R62, R30 ;  /* 0x0000001e003e7308 */ /* 0x0003620000000800 */
[----:B---3--:R-:W-:Y:S01]  /*53a0*/  FFMA R26, R66, UR17, -R25 ;  /* 0x00000011421a7c23 */ /* 0x008fe20008000819 */
[----:B--2---:R-:W-:Y:S01]  /*53b0*/  @!P2 FMUL R54, R54, R54 ;  /* 0x000000363636a220 */ /* 0x004fe20000400000 */
[----:B------:R-:W-:Y:S01]  /*53c0*/  FSETP.GEU.AND P2, PT, R27, -126, PT ;  /* 0xc2fc00001b00780b */ /* 0x000fe20003f4e000 */
[----:B------:R-:W-:-:S04]  /*53d0*/  @!P3 FMUL R63, R63, 0.5 ;  /* 0x3f0000003f3fb820 */ /* 0x000fc80000400000 */
[----:B------:R-:W2:Y:S01]  /*53e0*/  MUFU.EX2 R59, R59 ;  /* 0x0000003b003b7308 */ /* 0x000ea20000000800 */
[----:B----4-:R-:W-:Y:S01]  /*53f0*/  @!P4 FMUL R58, R58, R58 ;  /* 0x0000003a3a3ac220 */ /* 0x010fe20000400000 */
[----:B------:R-:W-:Y:S01]  /*5400*/  FSETP.GEU.AND P4, PT, R26, -126, PT ;  /* 0xc2fc00001a00780b */ /* 0x000fe20003f8e000 */
[----:B-1----:R-:W-:-:S05]  /*5410*/  FFMA R30, R78, UR17, -R25 ;  /* 0x000000114e1e7c23 */ /* 0x002fca0008000819 */
[----:B------:R-:W1:Y:S01]  /*5420*/  MUFU.EX2 R63, R63 ;  /* 0x0000003f003f7308 */ /* 0x000e620000000800 */
[----:B-----5:R-:W-:Y:S01]  /*5430*/  @!P5 FMUL R62, R62, R62 ;  /* 0x0000003e3e3ed220 */ /* 0x020fe20000400000 */
        /* <DEDUP_REMOVED lines=8> */
[----:B---3--:R-:W-:Y:S01]  /*54c0*/  FFMA R27, R74, UR17, -R25 ;  /* 0x000000114a1b7c23 */ /* 0x008fe20008000819 */
[----:B-1----:R-:W-:Y:S01]  /*54d0*/  @!P3 FMUL R63, R63, R63 ;  /* 0x0000003f3f3fb220 */ /* 0x002fe20000400000 */
[----:B------:R-:W-:Y:S01]  /*54e0*/  FADD R25, R19, R44 ;  /* 0x0000002c13197221 */ /* 0x000fe20000000000 */
[----:B------:R-:W-:Y:S02]  /*54f0*/  F2FP.F16.F32.PACK_AB R44, R44, R57 ;  /* 0x000000392c2c723e */ /* 0x000fe400000000ff */
[----:B------:R-:W-:Y:S01]  /*5500*/  FSETP.GEU.AND P3, PT, R27, -126, PT ;  /* 0xc2fc00001b00780b */ /* 0x000fe20003f6e000 */
[----:B------:R-:W-:Y:S01]  /*5510*/  @!P6 FMUL R29, R29, 0.5 ;  /* 0x3f0000001d1de820 */ /* 0x000fe20000400000 */
[----:B------:R-:W1:Y:S01]  /*5520*/  MUFU.EX2 R67, R67 ;  /* 0x0000004300437308 */ /* 0x000e620000000800 */
[----:B----4-:R-:W-:Y:S01]  /*5530*/  @!P2 FMUL R66, R66, R66 ;  /* 0x000000424242a220 */ /* 0x010fe20000400000 */
[----:B------:R-:W-:Y:S01]  /*5540*/  FSETP.GEU.AND P2, PT, R71, -126, PT ;  /* 0xc2fc00004700780b */ /* 0x000fe20003f4e000 */
[----:B--2---:R-:W-:Y:S01]  /*5550*/  FADD R26, R32, R65 ;  /* 0x00000041201a7221 */ /* 0x004fe20000000000 */
[----:B------:R-:W-:Y:S01]  /*5560*/  FADD R34, R25, R34 ;  /* 0x0000002219227221 */ /* 0x000fe20000000000 */
[----:B------:R-:W-:-:S03]  /*5570*/  F2FP.F16.F32.PACK_AB R32, R23, R32 ;  /* 0x000000201720723e */ /* 0x000fc600000000ff */
[----:B------:R-:W2:Y:S01]  /*5580*/  MUFU.EX2 R74, R29 ;  /* 0x0000001d004a7308 */ /* 0x000ea20000000800 */
[----:B-----5:R-:W-:Y:S01]  /*5590*/  @!P4 FMUL R70, R70, R70 ;  /* 0x000000464646c220 */ /* 0x020fe20000400000 */
[----:B------:R-:W-:Y:S01]  /*55a0*/  FSETP.GEU.AND P4, PT, R75, -126, PT ;  /* 0xc2fc00004b00780b */ /* 0x000fe20003f8e000 */
[----:B------:R-:W-:Y:S02]  /*55b0*/  @!P3 FMUL R27, R27, 0.5 ;  /* 0x3f0000001b1bb820 */ /* 0x000fe40000400000 */
[----:B------:R-:W-:Y:S02]  /*55c0*/  FADD R84, R35, R70 ;  /* 0x0000004623547221 */ /* 0x000fe40000000000 */
[----:B------:R-:W-:Y:S01]  /*55d0*/  @!P2 FMUL R71, R71, 0.5 ;  /* 0x3f0000004747a820 */ /* 0x000fe20000400000 */
[----:B------:R3:W4:Y:S01]  /*55e0*/  MUFU.EX2 R78, R27 ;  /* 0x0000001b004e7308 */ /* 0x0007220000000800 */
[----:B-1----:R-:W-:Y:S01]  /*55f0*/  @!P5 FMUL R67, R67, R67 ;  /* 0x000000434343d220 */ /* 0x002fe20000400000 */
[----:B------:R-:W-:-:S05]  /*5600*/  FSETP.GEU.AND P5, PT, R30, -126, PT ;  /* 0xc2fc00001e00780b */ /* 0x000fca0003fae000 */
[----:B------:R-:W-:Y:S01]  /*5610*/  @!P4 FMUL R75, R75, 0.5 ;  /* 0x3f0000004b4bc820 */ /* 0x000fe20000400000 */
[----:B------:R-:W1:Y:S01]  /*5620*/  MUFU.EX2 R71, R71 ;  /* 0x0000004700477308 */ /* 0x000e620000000800 */
[----:B--2---:R-:W-:Y:S01]  /*5630*/  @!P6 FMUL R74, R74, R74 ;  /* 0x0000004a4a4ae220 */ /* 0x004fe20000400000 */
[----:B------:R-:W-:Y:S01]  /*5640*/  FSETP.GEU.AND P6, PT, R82, -126, PT ;  /* 0xc2fc00005200780b */ /* 0x000fe20003fce000 */
[----:B---3--:R-:W-:Y:S01]  /*5650*/  FADD R27, R11, R26 ;  /* 0x0000001a0b1b7221 */ /* 0x008fe20000000000 */
[----:B------:R-:W-:Y:S01]  /*5660*/  FADD R11, R15, R40 ;  /* 0x000000280f0b7221 */ /* 0x000fe20000000000 */
[----:B------:R-:W-:Y:S01]  /*5670*/  FADD R26, R23, R48 ;  /* 0x00000030171a7221 */ /* 0x000fe20000000000 */
[----:B------:R-:W-:Y:S01]  /*5680*/  F2FP.F16.F32.PACK_AB R40, R40, R49 ;  /* 0x000000312828723e */ /* 0x000fe200000000ff */
[----:B------:R-:W-:Y:S01]  /*5690*/  @!P5 FMUL R30, R30, 0.5 ;  /* 0x3f0000001e1ed820 */ /* 0x000fe20000400000 */
[----:B------:R-:W2:Y:S01]  /*56a0*/  MUFU.EX2 R75, R75 ;  /* 0x0000004b004b7308 */ /* 0x000ea20000000800 */
[----:B----4-:R-:W-:Y:S01]  /*56b0*/  @!P3 FMUL R78, R78, R78 ;  /* 0x0000004e4e4eb220 */ /* 0x010fe20000400000 */
[----:B------:R-:W-:Y:S01]  /*56c0*/  FSETP.GEU.AND P3, PT, R83, -126, PT ;  /* 0xc2fc00005300780b */ /* 0x000fe20003f6e000 */
[----:B------:R-:W-:Y:S01]  /*56d0*/  FADD R29, R11, R26 ;  /* 0x0000001a0b1d7221 */ /* 0x000fe20000000000 */
[----:B------:R-:W-:Y:S01]  /*56e0*/  FADD R11, R10, R53 ;  /* 0x000000350a0b7221 */ /* 0x000fe20000000000 */
[----:B------:R-:W-:Y:S01]  /*56f0*/  FADD R26, R16, R69 ;  /* 0x00000045101a7221 */ /* 0x000fe20000000000 */
[----:B------:R-:W-:Y:S01]  /*5700*/  FADD R104, R43, R78 ;  /* 0x0000004e2b687221 */ /* 0x000fe20000000000 */
[----:B------:R-:W-:Y:S01]  /*5710*/  @!P6 FMUL R82, R82, 0.5 ;  /* 0x3f0000005252e820 */ /* 0x000fe20000400000 */
[----:B------:R3:W4:Y:S01]  /*5720*/  MUFU.EX2 R64, R30 ;  /* 0x0000001e00407308 */ /* 0x0007220000000800 */
[----:B------:R-:W-:Y:S01]  /*5730*/  FADD R25, R11, R26 ;  /* 0x0000001a0b197221 */ /* 0x000fe20000000000 */
[----:B-1----:R-:W-:Y:S01]  /*5740*/  @!P2 FMUL R71, R71, R71 ;  /* 0x000000474747a220 */ /* 0x002fe20000400000 */
[----:B------:R-:W-:Y:S01]  /*5750*/  FADD R11, R17, R20 ;  /* 0x00000014110b7221 */ /* 0x000fe20000000000 */
[----:B------:R-:W-:Y:S01]  /*5760*/  FADD R26, R37, R52 ;  /* 0x00000034251a7221 */ /* 0x000fe20000000000 */
[----:B------:R-:W-:Y:S01]  /*5770*/  FSETP.GEU.AND P2, PT, R81, -126, PT ;  /* 0xc2fc00005100780b */ /* 0x000fe20003f4e000 */
[----:B------:R-:W-:Y:S01]  /*5780*/  FADD R29, R29, R34 ;  /* 0x000000221d1d7221 */ /* 0x000fe20000000000 */
[----:B------:R-:W-:Y:S01]  /*5790*/  @!P3 FMUL R83, R83, 0.5 ;  /* 0x3f0000005353b820 */ /* 0x000fe20000400000 */
[----:B------:R-:W1:Y:S01]  /*57a0*/  MUFU.EX2 R82, R82 ;  /* 0x0000005200527308 */ /* 0x000e620000000800 */
[----:B--2---:R-:W-:Y:S01]  /*57b0*/  @!P4 FMUL R75, R75, R75 ;  /* 0x0000004b4b4bc220 */ /* 0x004fe20000400000 */
[----:B------:R-:W-:Y:S01]  /*57c0*/  FSETP.GEU.AND P4, PT, R79, -126, PT ;  /* 0xc2fc00004f00780b */ /* 0x000fe20003f8e000 */
[----:B---3--:R-:W-:Y:S01]  /*57d0*/  FADD R30, R36, R73 ;  /* 0x00000049241e7221 */ /* 0x008fe20000000000 */
[----:B------:R-:W-:Y:S01]  /*57e0*/  FADD R26, R11, R26 ;  /* 0x0000001a0b1a7221 */ /* 0x000fe20000000000 */
[----:B------:R-:W-:Y:S01]  /*57f0*/  FADD R11, R33, R62 ;  /* 0x0000003e210b7221 */ /* 0x000fe20000000000 */
[----:B------:R-:W-:Y:S01]  /*5800*/  FADD R85, R46, R75 ;  /* 0x0000004b2e557221 */ /* 0x000fe20000000000 */
[----:B------:R-:W-:Y:S01]  /*5810*/  FADD R38, R13, R30 ;  /* 0x0000001e0d267221 */ /* 0x000fe20000000000 */
        /* <DEDUP_REMOVED lines=8> */
[----:B------:R-:W-:Y:S01]  /*58a0*/  FADD R42, R13, R30 ;  /* 0x0000001e0d2a7221 */ /* 0x000fe20000000000 */
[----:B-1----:R-:W-:Y:S01]  /*58b0*/  @!P6 FMUL R82, R82, R82 ;  /* 0x000000525252e220 */ /* 0x002fe20000400000 */
[----:B------:R-:W-:Y:S01]  /*58c0*/  FSETP.GEU.AND P6, PT, R87, -126, PT ;  /* 0xc2fc00005700780b */ /* 0x000fe20003fce000 */
[----:B------:R-:W-:Y:S01]  /*58d0*/  FADD R13, R21, R22 ;  /* 0x00000016150d7221 */ /* 0x000fe20000000000 */
[----:B------:R-:W-:Y:S01]  /*58e0*/  FADD R30, R45, R60 ;  /* 0x0000003c2d1e7221 */ /* 0x000fe20000000000 */
[----:B------:R-:W1:Y:S01]  /*58f0*/  MUFU.EX2 R79, R79 ;  /* 0x0000004f004f7308 */ /* 0x000e620000000800 */
[----:B------:R-:W-:Y:S01]  /*5900*/  FADD R105, R51, R82 ;  /* 0x0000005233697221 */ /* 0x000fe20000000000 */
[----:B------:R-:W-:Y:S01]  /*5910*/  @!P5 FMUL R86, R86, 0.5 ;  /* 0x3f0000005656d820 */ /* 0x000fe20000400000 */
[----:B------:R-:W-:Y:S01]  /*5920*/  FADD R13, R13, R30 ;  /* 0x0000001e0d0d7221 */ /* 0x000fe20000000000 */
[----:B--2---:R-:W-:Y:S01]  /*5930*/  @!P3 FMUL R83, R83, R83 ;  /* 0x000000535353b220 */ /* 0x004fe20000400000 */
[----:B------:R-:W-:Y:S01]  /*5940*/  FSETP.GEU.AND P3, PT, R14, -126, PT ;  /* 0xc2fc00000e00780b */ /* 0x000fe20003f6e000 */
[----:B------:R-:W-:Y:S01]  /*5950*/  FADD R30, R68, R59 ;  /* 0x0000003b441e7221 */ /* 0x000fe20000000000 */
[----:B------:R-:W-:Y:S01]  /*5960*/  FADD R111, R84, R105 ;  /* 0x00000069546f7221 */ /* 0x000fe20000000000 */
[----:B------:R-:W2:Y:S01]  /*5970*/  MUFU.EX2 R86, R86 ;  /* 0x0000005600567308 */ /* 0x000ea20000000800 */
[----:B------:R-:W-:Y:S01]  /*5980*/  FADD R84, R47, R64 ;  /* 0x000000402f547221 */ /* 0x000fe20000000000 */
[----:B------:R-:W-:Y:S01]  /*5990*/  @!P6 FMUL R87, R87, 0.5 ;  /* 0x3f0000005757e820 */ /* 0x000fe20000400000 */
[----:B------:R-:W-:Y:S01]  /*59a0*/  FADD R108, R30, R85 ;  /* 0x000000551e6c7221 */ /* 0x000fe20000000000 */
[----:B------:R-:W-:Y:S01]  /*59b0*/  FADD R30, R76, R67 ;  /* 0x000000434c1e7221 */ /* 0x000fe20000000000 */
[----:B------:R-:W-:Y:S01]  /*59c0*/  FADD R85, R54, R83 ;  /* 0x0000005336557221 */ /* 0x000fe20000000000 */
[----:B------:R-:W-:Y:S01]  /*59d0*/  @!P2 FMUL R81, R81, 0.5 ;  /* 0x3f0000005151a820 */ /* 0x000fe20000400000 */
[----:B------:R-:W-:Y:S01]  /*59e0*/  FADD R109, R11, R84 ;  /* 0x000000540b6d7221 */ /* 0x000fe20000000000 */
[----:B------:R-:W3:Y:S01]  /*59f0*/  MUFU.EX2 R87, R87 ;  /* 0x0000005700577308 */ /* 0x000ee20000000800 */
[----:B-1----:R-:W-:Y:S01]  /*5a00*/  @!P4 FMUL R79, R79, R79 ;  /* 0x0000004f4f4fc220 */ /* 0x002fe20000400000 */
[----:B------:R-:W-:Y:S01]  /*5a10*/  @!P3 FMUL R14, R14, 0.5 ;  /* 0x3f0000000e0eb820 */ /* 0x000fe20000400000 */
[----:B------:R-:W-:Y:S01]  /*5a20*/  FADD R113, R30, R85 ;  /* 0x000000551e717221 */ /* 0x000fe20000000000 */
[----:B------:R-:W-:Y:S01]  /*5a30*/  FADD R84, R39, R74 ;  /* 0x0000004a27547221 */ /* 0x000fe20000000000 */
[----:B------:R-:W-:Y:S01]  /*5a40*/  FADD R30, R72, R63 ;  /* 0x0000003f481e7221 */ /* 0x000fe20000000000 */
[----:B------:R-:W-:Y:S01]  /*5a50*/  FADD R105, R50, R79 ;  /* 0x0000004f32697221 */ /* 0x000fe20000000000 */
[----:B------:R-:W-:Y:S01]  /*5a60*/  FADD R85, R80, R71 ;  /* 0x0000004750557221 */ /* 0x000fe20000000000 */
[----:B------:R-:W1:Y:S01]  /*5a70*/  MUFU.EX2 R11, R14 ;  /* 0x0000000e000b7308 */ /* 0x000e620000000800 */
[----:B--2---:R-:W-:Y:S01]  /*5a80*/  @!P5 FMUL R86, R86, R86 ;  /* 0x000000565656d220 */ /* 0x004fe20000400000 */
[----:B------:R-:W-:Y:S01]  /*5a90*/  FADD R30, R30, R105 ;  /* 0x000000691e1e7221 */ /* 0x000fe20000000000 */
[----:B------:R-:W-:Y:S01]  /*5aa0*/  FADD R27, R27, R38 ;  /* 0x000000261b1b7221 */ /* 0x000fe20000000000 */
[----:B------:R-:W-:Y:S01]  /*5ab0*/  FADD R42, R25, R42 ;  /* 0x0000002a192a7221 */ /* 0x000fe20000000000 */
[----:B------:R-:W-:Y:S01]  /*5ac0*/  FADD R107, R55, R86 ;  /* 0x00000056376b7221 */ /* 0x000fe20000000000 */
[----:B------:R-:W-:Y:S01]  /*5ad0*/  FADD R26, R26, R13 ;  /* 0x0000000d1a1a7221 */ /* 0x000fe20000000000 */
[----:B------:R-:W-:Y:S01]  /*5ae0*/  FADD R106, R106, R111 ;  /* 0x0000006f6a6a7221 */ /* 0x000fe20000000000 */
[----:B------:R-:W2:Y:S01]  /*5af0*/  MUFU.EX2 R14, R81 ;  /* 0x00000051000e7308 */ /* 0x000ea20000000800 */
[----:B---3--:R-:W-:Y:S01]  /*5b00*/  @!P6 FMUL R87, R87, R87 ;  /* 0x000000575757e220 */ /* 0x008fe20000400000 */
[----:B------:R-:W-:Y:S01]  /*5b10*/  FADD R84, R84, R107 ;  /* 0x0000006b54547221 */ /* 0x000fe20000000000 */
[----:B------:R-:W-:Y:S01]  /*5b20*/  FADD R108, R108, R113 ;  /* 0x000000716c6c7221 */ /* 0x000fe20000000000 */
[----:B------:R-:W-:Y:S01]  /*5b30*/  FADD R26, R29, R26 ;  /* 0x0000001a1d1a7221 */ /* 0x000fe20000000000 */
[----:B------:R-:W-:Y:S01]  /*5b40*/  FADD R104, R58, R87 ;  /* 0x000000573a687221 */ /* 0x000fe20000000000 */
[----:B------:R-:W-:Y:S01]  /*5b50*/  FADD R109, R109, R84 ;  /* 0x000000546d6d7221 */ /* 0x000fe20000000000 */
[----:B------:R-:W-:Y:S01]  /*5b60*/  FADD R27, R27, R42 ;  /* 0x0000002a1b1b7221 */ /* 0x000fe20000000000 */
[----:B------:R-:W-:Y:S01]  /*5b70*/  SHF.L.U32 R13, R9, 0x1f, RZ ;  /* 0x0000001f090d7819 */ /* 0x000fe200000006ff */
[----:B------:R-:W-:Y:S01]  /*5b80*/  FADD R85, R85, R104 ;  /* 0x0000006855557221 */ /* 0x000fe20000000000 */
[----:B------:R-:W-:Y:S01]  /*5b90*/  FADD R106, R106, R109 ;  /* 0x0000006d6a6a7221 */ /* 0x000fe20000000000 */
[----:B------:R-:W-:Y:S01]  /*5ba0*/  FADD R26, R27, R26 ;  /* 0x0000001a1b1a7221 */ /* 0x000fe20000000000 */
[----:B-1----:R-:W-:Y:S01]  /*5bb0*/  @!P3 FMUL R11, R11, R11 ;  /* 0x0000000b0b0bb220 */ /* 0x002fe20000400000 */
[----:B------:R-:W-:Y:S01]  /*5bc0*/  FADD R85, R30, R85 ;  /* 0x000000551e557221 */ /* 0x000fe20000000000 */
[----:B------:R-:W-:-:S02]  /*5bd0*/  F2FP.F16.F32.PACK_AB R29, R76, R35 ;  /* 0x000000234c1d723e */ /* 0x000fc400000000ff */
[----:B------:R-:W-:Y:S01]  /*5be0*/  F2FP.F16.F32.PACK_AB R25, R68, R33 ;  /* 0x000000214419723e */ /* 0x000fe200000000ff */
[----:B------:R-:W-:Y:S01]  /*5bf0*/  FADD R85, R108, R85 ;  /* 0x000000556c557221 */ /* 0x000fe20000000000 */
[----:B--2---:R-:W-:Y:S01]  /*5c00*/  @!P2 FMUL R14, R14, R14 ;  /* 0x0000000e0e0ea220 */ /* 0x004fe20000400000 */
[----:B------:R1:W2:Y:S01]  /*5c10*/  SYNCS.PHASECHK.TRANS64.TRYWAIT P2, [UR6+0xc000], R13 ;  /* 0x00c0000dff0075a7 */ /* 0x0002a20008040146 */
[----:B------:R-:W-:Y:S01]  /*5c20*/  F2FP.F16.F32.PACK_AB R27, R72, R31 ;  /* 0x0000001f481b723e */ /* 0x000fe200000000ff */
[----:B------:R-:W-:Y:S01]  /*5c30*/  FADD R85, R106, R85 ;  /* 0x000000556a557221 */ /* 0x000fe20000000000 */
[----:B------:R-:W-:Y:S01]  /*5c40*/  F2FP.F16.F32.PACK_AB R34, R37, R16 ;  /* 0x000000102522723e */ /* 0x000fe200000000ff */
[----:B------:R-:W-:Y:S01]  /*5c50*/  FFMA R4, R11, R4, R26 ;  /* 0x000000040b047223 */ /* 0x000fe2000000001a */
[----:B------:R-:W-:Y:S01]  /*5c60*/  F2FP.F16.F32.PACK_AB R35, R50, R47 ;  /* 0x0000002f3223723e */ /* 0x000fe200000000ff */
[----:B------:R-:W-:Y:S01]  /*5c70*/  FFMA R3, R14, R3, R85 ;  /* 0x000000030e037223 */ /* 0x000fe20000000055 */
[----:B------:R-:W-:Y:S01]  /*5c80*/  F2FP.F16.F32.PACK_AB R31, R80, R39 ;  /* 0x00000027501f723e */ /* 0x000fe200000000ff */
[----:B------:R-:W-:Y:S01]  /*5c90*/  FMUL R88, R88, R11 ;  /* 0x0000000b58587220 */ /* 0x000fe20000400000 */
[----:B------:R-:W-:Y:S01]  /*5ca0*/  F2FP.F16.F32.PACK_AB R33, R46, R43 ;  /* 0x0000002b2e21723e */ /* 0x000fe200000000ff */
[-C--:B------:R-:W-:Y:S01]  /*5cb0*/  FMUL R89, R89, R11.reuse ;  /* 0x0000000b59597220 */ /* 0x080fe20000400000 */
[----:B------:R-:W-:Y:S01]  /*5cc0*/  F2FP.F16.F32.PACK_AB R36, R41, R36 ;  /* 0x000000242924723e */ /* 0x000fe200000000ff */
[----:B------:R-:W-:Y:S01]  /*5cd0*/  FMUL R92, R92, R11 ;  /* 0x0000000b5c5c7220 */ /* 0x000fe20000400000 */
[----:B------:R-:W-:Y:S01]  /*5ce0*/  F2FP.F16.F32.PACK_AB R37, R54, R51 ;  /* 0x000000333625723e */ /* 0x000fe200000000ff */
[-C--:B------:R-:W-:Y:S01]  /*5cf0*/  FMUL R93, R93, R11.reuse ;  /* 0x0000000b5d5d7220 */ /* 0x080fe20000400000 */
[----:B------:R-:W-:Y:S01]  /*5d00*/  F2FP.F16.F32.PACK_AB R38, R45, R18 ;  /* 0x000000122d26723e */ /* 0x000fe200000000ff */
[----:B------:R-:W-:Y:S01]  /*5d10*/  FMUL R96, R96, R11 ;  /* 0x0000000b60607220 */ /* 0x000fe20000400000 */
[----:B------:R-:W-:Y:S01]  /*5d20*/  F2FP.F16.F32.PACK_AB R42, R20, R53 ;  /* 0x00000035142a723e */ /* 0x000fe200000000ff */
[----:B------:R-:W-:Y:S01]  /*5d30*/  FMUL R97, R97, R11 ;  /* 0x0000000b61617220 */ /* 0x000fe20000400000 */
[----:B------:R-:W-:Y:S01]  /*5d40*/  F2FP.F16.F32.PACK_AB R50, R52, R69 ;  /* 0x000000453432723e */ /* 0x000fe200000000ff */
[-C--:B------:R-:W-:Y:S01]  /*5d50*/  FMUL R100, R100, R11.reuse ;  /* 0x0000000b64647220 */ /* 0x080fe20000400000 */
[----:B------:R-:W-:Y:S01]  /*5d60*/  FMUL R101, R101, R11 ;  /* 0x0000000b65657220 */ /* 0x000fe20000400000 */
[----:B------:R-:W-:Y:S01]  /*5d70*/  F2FP.F16.F32.PACK_AB R26, R17, R10 ;  /* 0x0000000a111a723e */ /* 0x000fe200000000ff */
[-C--:B------:R-:W-:Y:S01]  /*5d80*/  FMUL R90, R90, R14.reuse ;  /* 0x0000000e5a5a7220 */ /* 0x080fe20000400000 */
[-C--:B------:R-:W-:Y:S01]  /*5d90*/  FMUL R91, R91, R14.reuse ;  /* 0x0000000e5b5b7220 */ /* 0x080fe20000400000 */
[-C--:B------:R-:W-:Y:S01]  /*5da0*/  FMUL R94, R94, R14.reuse ;  /* 0x0000000e5e5e7220 */ /* 0x080fe20000400000 */
[-C--:B------:R-:W-:Y:S01]  /*5db0*/  FMUL R95, R95, R14.reuse ;  /* 0x0000000e5f5f7220 */ /* 0x080fe20000400000 */
[-C--:B------:R-:W-:Y:S01]  /*5dc0*/  FMUL R98, R98, R14.reuse ;  /* 0x0000000e62627220 */ /* 0x080fe20000400000 */
[-C--:B------:R-:W-:Y:S01]  /*5dd0*/  FMUL R99, R99, R14.reuse ;  /* 0x0000000e63637220 */ /* 0x080fe20000400000 */
[-C--:B------:R-:W-:Y:S01]  /*5de0*/  FMUL R102, R102, R14.reuse ;  /* 0x0000000e66667220 */ /* 0x080fe20000400000 */
[----:B------:R-:W-:Y:S01]  /*5df0*/  FMUL R103, R103, R14 ;  /* 0x0000000e67677220 */ /* 0x000fe20000400000 */
        /* <DEDUP_REMOVED lines=9> */
[----:B------:R-:W-:Y:S02]  /*5e90*/  F2FP.F16.F32.PACK_AB R51, R79, R64 ;  /* 0x000000404f33723e */ /* 0x000fe400000000ff */
[----:B------:R-:W-:Y:S02]  /*5ea0*/  F2FP.F16.F32.PACK_AB R52, R56, R73 ;  /* 0x000000493834723e */ /* 0x000fe400000000ff */
[----:B------:R-:W-:Y:S02]  /*5eb0*/  F2FP.F16.F32.PACK_AB R53, R83, R82 ;  /* 0x000000525335723e */ /* 0x000fe400000000ff */
[----:B------:R-:W-:Y:S01]  /*5ec0*/  F2FP.F16.F32.PACK_AB R54, R60, R77 ;  /* 0x0000004d3c36723e */ /* 0x000fe200000000ff */
[----:B-12---:R-:W-:Y:S06]  /*5ed0*/  @!P0 BRA `(.L_x_27) ;  /* 0x0000000000048947 */ /* 0x006fec0003800000 */
[----:B------:R-:W-:Y:S01]  /*5ee0*/  BPT.TRAP 0x1 ;  /* 0x000000040000795c */ /* 0x000fe20000300000 */
.L_x_27:
[----:B------:R-:W-:Y:S05]  /*5ef0*/  @P2 BRA `(.L_x_28) ;  /* 0x0000000000082947 */ /* 0x000fea0003800000 */
[----:B------:R-:W1:Y:S02]  /*5f00*/  SYNCS.PHASECHK.TRANS64.TRYWAIT P2, [UR6+0xc000], R13 ;  /* 0x00c0000dff0075a7 */ /* 0x000e640008040146 */
[----:B-1----:R-:W-:Y:S05]  /*5f10*/  @!P2 BRA `(.L_x_29) ;  /* 0x000000580014a947 */ /* 0x002fea0003800000 */
.L_x_28:
[----:B------:R-:W-:Y:S01]  /*5f20*/  ULEA UR6, UR15, UR12, 0x9 ;  /* 0x0000000c0f067291 */ /* 0x000fe2000f8e483f */
[----:B------:R-:W-:Y:S01]  /*5f30*/  WARPGROUP.ARRIVE ;  /* 0x00000000000079c5 */ /* 0x000fe20000000000 */
[----:B------:R-:W-:Y:S01]  /*5f40*/  UMOV UR7, 0x80000020 ;  /* 0x8000002000077882 */ /* 0x000fe20000000000 */
[----:B------:R-:W-:Y:S01]  /*5f50*/  UMOV UR11, 0x80000020 ;  /* 0x80000020000b7882 */ /* 0x000fe20000000000 */
[----:B------:R-:W-:Y:S01]  /*5f60*/  UIADD3 UR10, UR6, 0x40, URZ ;  /* 0x00000040060a7890 */ /* 0x000fe2000fffe03f */
[----:B------:R-:W-:-:S04]  /*5f70*/  F2FP.F16.F32.PACK_AB R55, R87, R86 ;  /* 0x000000565737723e */ /* 0x000fc800000000ff */
[----:B------:R-:W-:Y:S01]  /*5f80*/  HGMMA.64x32x16.F32 R88, R24, gdesc[UR4].tnspB, R88, gsb0 ;  /* 0x4060000418587df0 */ /* 0x000fe20008000858 */
[----:B------:R-:W-:Y:S02]  /*5f90*/  UMOV UR7, 0x80000020 ;  /* 0x8000002000077882 */ /* 0x000fe40000000000 */
        /* <DEDUP_REMOVED lines=25> */
[----:B------:R-:W-:Y:S01]  /*6130*/  UIADD3 UR6, UR6, 0x1c0, URZ ;  /* 0x000001c006067890 */ /* 0x000fe2000fffe03f */
[----:B------:R-:W-:Y:S02]  /*6140*/  WARPGROUP.DEPBAR.LE gsb0, 0x0 ;  /* 0x00008000000079c5 */ /* 0x000fe40000010000 */
[----:B------:R-:W-:-:S06]  /*6150*/  WARPGROUP.ARRIVE ;  /* 0x00000000000079c5 */ /* 0x000fcc0000000000 */
[----:B------:R-:W-:Y:S03]  /*6160*/  HGMMA.64x32x16.F32 R88, R48, gdesc[UR8].tnspB, R88, gsb0 ;  /* 0x4060000830587df0 */ /* 0x000fe60008000858 */
[----:B------:R-:W-:Y:S02]  /*6170*/  WARPGROUP.DEPBAR.LE gsb0, 0x0 ;  /* 0x00008000000079c5 */ /* 0x000fe40000010000 */
[----:B------:R-:W-:-:S06]  /*6180*/  WARPGROUP.ARRIVE ;  /* 0x00000000000079c5 */ /* 0x000fcc0000000000 */
[----:B------:R-:W-:Y:S03]  /*6190*/  HGMMA.64x32x16.F32 R88, R52, gdesc[UR4].tnspB, R88, gsb0 ;  /* 0x4060000434587df0 */ /* 0x000fe60008000858 */
[----:B------:R-:W-:Y:S02]  /*61a0*/  WARPGROUP.DEPBAR.LE gsb0, 0x0 ;  /* 0x00008000000079c5 */ /* 0x000fe40000010000 */
[----:B------:R-:W-:Y:S05]  /*61b0*/  @!P0 BRA `(.L_x_30) ;  /* 0x0000000000048947 */ /* 0x000fea0003800000 */
[----:B------:R-:W-:Y:S01]  /*61c0*/  BPT.TRAP 0x1 ;  /* 0x000000040000795c */ /* 0x000fe20000300000 */
.L_x_30:
[----:B------:R-:W-:-:S04]  /*61d0*/  ULEA UR6, UR13, UR38, 0x3 ;  /* 0x000000260d067291 */ /* 0x000fc8000f8e183f */
[----:B------:R-:W-:-:S04]  /*61e0*/  UIADD3 UR6, UR6, 0xc028, URZ ;  /* 0x0000c02806067890 */ /* 0x000fc8000fffe03f */
[----:B------:R-:W-:-:S09]  /*61f0*/  UPRMT UR6, URZ, 0x654, UR6 ;  /* 0x000006543f067896 */ /* 0x000fd20008000006 */
[----:B------:R-:W-:Y:S01]  /*6200*/  SYNCS.ARRIVE.TRANS64.RED.A1T0 RZ, [UR6], RZ ;  /* 0x000000ffffff79a7 */ /* 0x000fe20008100406 */
[----:B------:R-:W-:Y:S05]  /*6210*/  @P1 BRA `(.L_x_31) ;  /* 0x0000000000041947 */ /* 0x000fea0003800000 */
[----:B------:R-:W-:Y:S01]  /*6220*/  BPT.TRAP 0x1 ;  /* 0x000000040000795c */ /* 0x000fe20000300000 */
.L_x_31:
[----:B------:R-:W-:-:S04]  /*6230*/  UIADD3 UR13, UR13, 0x1, URZ ;  /* 0x000000010d0d7890 */ /* 0x000fc8000fffe03f */
[----:B------:R-:W-:-:S04]  /*6240*/  UISETP.NE.AND UP0, UPT, UR13, 0x5, UPT ;  /* 0x000000050d00788c */ /* 0x000fc8000bf05270 */
[----:B------:R-:W-:Y:S01]  /*6250*/  USEL UR13, UR13, URZ, UP0 ;  /* 0x0000003f0d0d7287 */ /* 0x000fe20008000000 */
[----:B------:R-:W-:Y:S11]  /*6260*/  @!P0 BRA `(.L_x_32) ;  /* 0x0000000000048947 */ /* 0x000ff60003800000 */
[----:B------:R-:W-:Y:S01]  /*6270*/  BPT.TRAP 0x1 ;  /* 0x000000040000795c */ /* 0x000fe20000300000 */
.L_x_32:
[----:B------:R-:W-:-:S04]  /*6280*/  ULEA UR6, UR13, UR38, 0x3 ;  /* 0x000000260d067291 */ /* 0x000fc8000f8e183f */
[----:B------:R-:W-:-:S04]  /*6290*/  UIADD3 UR6, UR6, 0xc028, URZ ;  /* 0x0000c02806067890 */ /* 0x000fc8000fffe03f */
[----:B------:R-:W-:-:S09]  /*62a0*/  UPRMT UR6, URZ, 0x654, UR6 ;  /* 0x000006543f067896 */ /* 0x000fd20008000006 */
[----:B------:R-:W-:Y:S01]  /*62b0*/  SYNCS.ARRIVE.TRANS64.RED.A1T0 RZ, [UR6], RZ ;  /* 0x000000ffffff79a7 */ /* 0x000fe20008100406 */
[----:B------:R-:W-:Y:S05]  /*62c0*/  @P1 BRA `(.L_x_33) ;  /* 0x0000000000041947 */ /* 0x000fea0003800000 */
[----:B------:R-:W-:Y:S01]  /*62d0*/  BPT.TRAP 0x1 ;  /* 0x000000040000795c */ /* 0x000fe20000300000 */
.L_x_33:
[----:B------:R-:W-:Y:S01]  /*62e0*/  UIADD3 UR15, UR15, 0x1, URZ ;  /* 0x000000010f0f7890 */ /* 0x000fe2000fffe03f */
[C---:B------:R-:W-:Y:S01]  /*62f0*/  ISETP.GT.AND P2, PT, R8.reuse, 0x2, PT ;  /* 0x000000020800780c */ /* 0x040fe20003f44270 */
[----:B------:R-:W-:Y:S01]  /*6300*/  UIADD3 UR13, UR13, 0x1, URZ ;  /* 0x000000010d0d7890 */ /* 0x000fe2000fffe03f */
[----:B------:R-:W-:Y:S01]  /*6310*/  VIADD R8, R8, 0xffffffff ;  /* 0xffffffff08087836 */ /* 0x000fe20000000000 */
[----:B------:R-:W-:Y:S01]  /*6320*/  UISETP.NE.AND UP1, UPT, UR15, 0x5, UPT ;  /* 0x000000050f00788c */ /* 0x000fe2000bf25270 */
[----:B------:R-:W-:Y:S01]  /*6330*/  IADD3 R7, R7, 0x80, RZ ;  /* 0x0000008007077810 */ /* 0x000fe20007ffe0ff */
[----:B------:R-:W-:Y:S01]  /*6340*/  UISETP.NE.AND UP0, UPT, UR13, 0x5, UPT ;  /* 0x000000050d00788c */ /* 0x000fe2000bf05270 */
[----:B-1----:R-:W-:Y:S01]  /*6350*/  IMAD.MOV.U32 R13, RZ, RZ, R5 ;  /* 0x000000ffff0d7224 */ /* 0x002fe200078e0005 */
[----:B------:R-:W-:Y:S01]  /*6360*/  USEL UR6, URZ, 0x1, UP1 ;  /* 0x000000013f067887 */ /* 0x000fe20008800000 */
[----:B------:R-:W-:Y:S01]  /*6370*/  IMAD.MOV.U32 R11, RZ, RZ, R6 ;  /* 0x000000ffff0b7224 */ /* 0x000fe200078e0006 */
[----:B------:R-:W-:-:S02]  /*6380*/  USEL UR13, UR13, URZ, UP0 ;  /* 0x0000003f0d0d7287 */ /* 0x000fc40008000000 */
[----:B------:R-:W-:Y:S02]  /*6390*/  USEL UR15, UR15, URZ, UP1 ;  /* 0x0000003f0f0f7287 */ /* 0x000fe40008800000 */
[----:B------:R-:W-:Y:S01]  /*63a0*/  LOP3.LUT R9, R9, UR6, RZ, 0x3c, !PT ;  /* 0x0000000609097c12 */ /* 0x000fe2000f8e3cff */
[----:B------:R-:W-:Y:S09]  /*63b0*/  @P2 BRA `(.L_x_34) ;  /* 0xffffffd800382947 */ /* 0x000ff2000383ffff */
.L_x_23:
[----:B------:R-:W-:-:S13]  /*63c0*/  ISETP.GE.AND P2, PT, R8, 0x1, PT ;  /* 0x000000010800780c */ /* 0x000fda0003f46270 */
[----:B------:R-:W-:Y:S05]  /*63d0*/  @!P2 BRA `(.L_x_35) ;  /* 0x000000300050a947 */ /* 0x000fea0003800000 */
[----:B------:R-:W-:Y:S01]  /*63e0*/  MOV R10, R5 ;  /* 0x00000005000a7202 */ /* 0x000fe20000000f00 */
[----:B------:R-:W-:Y:S01]  /*63f0*/  IMAD.MOV.U32 R11, RZ, RZ, R6 ;  /* 0x000000ffff0b7224 */ /* 0x000fe200078e0006 */
[----:B------:R-:W-:-:S06]  /*6400*/  ULDC UR17, c[0x0][0x604] ;  /* 0x0001810000117ab9 */ /* 0x000fcc0000000800 */
.L_x_46:
[----:B------:R-:W-:Y:S05]  /*6410*/  @!P0 BRA `(.L_x_36) ;  /* 0x0000000000048947 */ /* 0x000fea0003800000 */
[----:B------:R-:W-:Y:S01]  /*6420*/  BPT.TRAP 0x1 ;  /* 0x000000040000795c */ /* 0x000fe20000300000 */
.L_x_36:
[----:B------:R-:W-:Y:S01]  /*6430*/  ULEA UR6, UR15, UR38, 0x3 ;  /* 0x000000260f067291 */ /* 0x000fe2000f8e183f */
[----:B------:R-:W-:-:S08]  /*6440*/  SHF.L.U32 R5, R9, 0x1f, RZ ;  /* 0x0000001f09057819 */ /* 0x000fd000000006ff */
[----:B------:R-:W1:Y:S02]  /*6450*/  SYNCS.PHASECHK.TRANS64.TRYWAIT P2, [UR6+0xc000], R5 ;  /* 0x00c00005ff0075a7 */ /* 0x000e640008040146 */
[----:B-1----:R-:W-:Y:S05]  /*6460*/  @!P2 BRA `(.L_x_37) ;  /* 0x0000005000d8a947 */ /* 0x002fea0003800000 */
.L_x_104:
        /* <DEDUP_REMOVED lines=17> */
.L_x_38:
[C---:B-1----:R-:W-:Y:S01]  /*6580*/  VIADD R5, R7.reuse, 0x1 ;  /* 0x0000000107057836 */ /* 0x042fe20000000000 */
[C---:B------:R-:W-:Y:S01]  /*6590*/  ISETP.GE.AND P2, PT, R0.reuse, R7, PT ;  /* 0x000000070000720c */ /* 0x040fe20003f46270 */
[C---:B------:R-:W-:Y:S01]  /*65a0*/  VIADD R17, R7.reuse, 0x9 ;  /* 0x0000000907117836 */ /* 0x040fe20000000000 */
[C---:B------:R-:W-:Y:S01]  /*65b0*/  IADD3 R15, R7.reuse, 0x8, RZ ;  /* 0x00000008070f7810 */ /* 0x040fe20007ffe0ff */
[C---:B------:R-:W-:Y:S01]  /*65c0*/  VIADD R19, R7.reuse, 0x10 ;  /* 0x0000001007137836 */ /* 0x040fe20000000000 */
[----:B------:R-:W-:Y:S01]  /*65d0*/  ISETP.GE.AND P3, PT, R0, R5, PT ;  /* 0x000000050000720c */ /* 0x000fe20003f66270 */
[C---:B------:R-:W-:Y:S01]  /*65e0*/  VIADD R105, R7.reuse, 0x19 ;  /* 0x0000001907697836 */ /* 0x040fe20000000000 */
[----:B------:R-:W-:Y:S01]  /*65f0*/  FSEL R13, R24, -INF , P2 ;  /* 0xff800000180d7808 */ /* 0x000fe20001000000 */
[C---:B------:R-:W-:Y:S01]  /*6600*/  VIADD R109, R7.reuse, 0x21 ;  /* 0x00000021076d7836 */ /* 0x040fe20000000000 */
[C---:B------:R-:W-:Y:S01]  /*6610*/  ISETP.GE.AND P2, PT, R0.reuse, R15, PT ;  /* 0x0000000f0000720c */ /* 0x040fe20003f46270 */
[----:B------:R-:W-:Y:S01]  /*6620*/  VIADD R117, R7, 0x31 ;  /* 0x0000003107757836 */ /* 0x000fe20000000000 */
[----:B------:R-:W-:Y:S01]  /*6630*/  FSEL R25, R25, -INF , P3 ;  /* 0xff80000019197808 */ /* 0x000fe20001800000 */
[----:B------:R-:W-:Y:S01]  /*6640*/  VIADD R121, R7, 0x39 ;  /* 0x0000003907797836 */ /* 0x000fe20000000000 */
[----:B------:R-:W-:Y:S01]  /*6650*/  FMNMX R6, R13, R10, !PT ;  /* 0x0000000a0d067209 */ /* 0x000fe20007800000 */
[C---:B------:R-:W-:Y:S01]  /*6660*/  VIADD R129, R7.reuse, 0x49 ;  /* 0x0000004907817836 */ /* 0x040fe20000000000 */
[----:B------:R-:W-:Y:S01]  /*6670*/  ISETP.GE.AND P3, PT, R0, R17, PT ;  /* 0x000000110000720c */ /* 0x000fe20003f66270 */
[C---:B------:R-:W-:Y:S01]  /*6680*/  VIADD R133, R7.reuse, 0x51 ;  /* 0x0000005107857836 */ /* 0x040fe20000000000 */
[----:B------:R-:W-:Y:S01]  /*6690*/  FSEL R28, R28, -INF , P2 ;  /* 0xff8000001c1c7808 */ /* 0x000fe20001000000 */
[----:B------:R-:W-:Y:S01]  /*66a0*/  VIADD R141, R7, 0x61 ;  /* 0x00000061078d7836 */ /* 0x000fe20000000000 */
[----:B------:R-:W-:Y:S01]  /*66b0*/  FMNMX R23, R25, R6, !PT ;  /* 0x0000000619177209 */ /* 0x000fe20007800000 */
[C---:B------:R-:W-:Y:S01]  /*66c0*/  VIADD R145, R7.reuse, 0x69 ;  /* 0x0000006907917836 */ /* 0x040fe20000000000 */
[C---:B------:R-:W-:Y:S01]  /*66d0*/  IADD3 R21, R7.reuse, 0x11, RZ ;  /* 0x0000001107157810 */ /* 0x040fe20007ffe0ff */
[----:B------:R-:W-:Y:S01]  /*66e0*/  VIADD R153, R7, 0x79 ;  /* 0x0000007907997836 */ /* 0x000fe20000000000 */
[----:B------:R-:W-:Y:S01]  /*66f0*/  ISETP.GE.AND P2, PT, R0, R19, PT ;  /* 0x000000130000720c */ /* 0x000fe20003f46270 */
[----:B------:R-:W-:Y:S01]  /*6700*/  ULEA UR6, UR15, UR38, 0x3 ;  /* 0x000000260f067291 */ /* 0x000fe2000f8e183f */
[----:B------:R-:W-:-:S02]  /*6710*/  FSEL R29, R29, -INF , P3 ;  /* 0xff8000001d1d7808 */ /* 0x000fc40001800000 */
[----:B------:R-:W-:Y:S01]  /*6720*/  FMNMX R6, R28, R23, !PT ;  /* 0x000000171c067209 */ /* 0x000fe20007800000 */
[----:B------:R-:W-:Y:S01]  /*6730*/  VIADD R23, R7, 0x18 ;  /* 0x0000001807177836 */ /* 0x000fe20000000000 */
[----:B------:R-:W-:Y:S02]  /*6740*/  ISETP.GE.AND P3, PT, R0, R21, PT ;  /* 0x000000150000720c */ /* 0x000fe40003f66270 */
[----:B------:R-:W-:Y:S02]  /*6750*/  FSEL R32, R32, -INF , P2 ;  /* 0xff80000020207808 */ /* 0x000fe40001000000 */
[----:B------:R-:W-:Y:S02]  /*6760*/  FMNMX R107, R29, R6, !PT ;  /* 0x000000061d6b7209 */ /* 0x000fe40007800000 */
[----:B------:R-:W-:Y:S02]  /*6770*/  ISETP.GE.AND P2, PT, R0, R23, PT ;  /* 0x000000170000720c */ /* 0x000fe40003f46270 */
[----:B------:R-:W-:-:S02]  /*6780*/  FSEL R33, R33, -INF , P3 ;  /* 0xff80000021217808 */ /* 0x000fc40001800000 */
[----:B------:R-:W-:Y:S02]  /*6790*/  FMNMX R6, R32, R107, !PT ;  /* 0x0000006b20067209 */ /* 0x000fe40007800000 */
[----:B------:R-:W-:Y:S02]  /*67a0*/  IADD3 R107, R7, 0x20, RZ ;  /* 0x00000020076b7810 */ /* 0x000fe40007ffe0ff */
[----:B------:R-:W-:Y:S02]  /*67b0*/  ISETP.GE.AND P3, PT, R0, R105, PT ;  /* 0x000000690000720c */ /* 0x000fe40003f66270 */
[----:B------:R-:W-:Y:S02]  /*67c0*/  FSEL R36, R36, -INF , P2 ;  /* 0xff80000024247808 */ /* 0x000fe40001000000 */
[----:B------:R-:W-:Y:S02]  /*67d0*/  FMNMX R111, R33, R6, !PT ;  /* 0x00000006216f7209 */ /* 0x000fe40007800000 */
[----:B------:R-:W-:-:S02]  /*67e0*/  ISETP.GE.AND P2, PT, R0, R107, PT ;  /* 0x0000006b0000720c */ /* 0x000fc40003f46270 */
[----:B------:R-:W-:Y:S02]  /*67f0*/  FSEL R37, R37, -INF , P3 ;  /* 0xff80000025257808 */ /* 0x000fe40001800000 */
[----:B------:R-:W-:Y:S01]  /*6800*/  FMNMX R6, R36, R111, !PT ;  /* 0x0000006f24067209 */ /* 0x000fe20007800000 */
[----:B------:R-:W-:Y:S01]  /*6810*/  VIADD R111, R7, 0x28 ;  /* 0x00000028076f7836 */ /* 0x000fe20000000000 */
[----:B------:R-:W-:Y:S02]  /*6820*/  ISETP.GE.AND P3, PT, R0, R109, PT ;  /* 0x0000006d0000720c */ /* 0x000fe40003f66270 */
[----:B------:R-:W-:Y:S02]  /*6830*/  FSEL R40, R40, -INF , P2 ;  /* 0xff80000028287808 */ /* 0x000fe40001000000 */
[----:B------:R-:W-:Y:S02]  /*6840*/  FMNMX R115, R37, R6, !PT ;  /* 0x0000000625737209 */ /* 0x000fe40007800000 */
[----:B------:R-:W-:-:S02]  /*6850*/  IADD3 R113, R7, 0x29, RZ ;  /* 0x0000002907717810 */ /* 0x000fc40007ffe0ff */
[----:B------:R-:W-:Y:S02]  /*6860*/  ISETP.GE.AND P2, PT, R0, R111, PT ;  /* 0x0000006f0000720c */ /* 0x000fe40003f46270 */
[----:B------:R-:W-:Y:S02]  /*6870*/  FSEL R41, R41, -INF , P3 ;  /* 0xff80000029297808 */ /* 0x000fe40001800000 */
[----:B------:R-:W-:Y:S01]  /*6880*/  FMNMX R6, R40, R115, !PT ;  /* 0x0000007328067209 */ /* 0x000fe20007800000 */
[----:B------:R-:W-:Y:S01]  /*6890*/  VIADD R115, R7, 0x30 ;  /* 0x0000003007737836 */ /* 0x000fe20000000000 */
[----:B------:R-:W-:Y:S02]  /*68a0*/  ISETP.GE.AND P3, PT, R0, R113, PT ;  /* 0x000000710000720c */ /* 0x000fe40003f66270 */
[----:B------:R-:W-:Y:S02]  /*68b0*/  FSEL R44, R44, -INF , P2 ;  /* 0xff8000002c2c7808 */ /* 0x000fe40001000000 */
[----:B------:R-:W-:-:S02]  /*68c0*/  FMNMX R119, R41, R6, !PT ;  /* 0x0000000629777209 */ /* 0x000fc40007800000 */
[----:B------:R-:W-:Y:S02]  /*68d0*/  ISETP.GE.AND P2, PT, R0, R115, PT ;  /* 0x000000730000720c */ /* 0x000fe40003f46270 */
[----:B------:R-:W-:Y:S02]  /*68e0*/  FSEL R45, R45, -INF , P3 ;  /* 0xff8000002d2d7808 */ /* 0x000fe40001800000 */
[----:B------:R-:W-:Y:S02]  /*68f0*/  FMNMX R6, R44, R119, !PT ;  /* 0x000000772c067209 */ /* 0x000fe40007800000 */
[----:B------:R-:W-:Y:S02]  /*6900*/  IADD3 R119, R7, 0x38, RZ ;  /* 0x0000003807777810 */ /* 0x000fe40007ffe0ff */
[----:B------:R-:W-:Y:S02]  /*6910*/  ISETP.GE.AND P3, PT, R0, R117, PT ;  /* 0x000000750000720c */ /* 0x000fe40003f66270 */
[----:B------:R-:W-:-:S02]  /*6920*/  FSEL R48, R48, -INF , P2 ;  /* 0xff80000030307808 */ /* 0x000fc40001000000 */
[----:B------:R-:W-:Y:S02]  /*6930*/  FMNMX R123, R45, R6, !PT ;  /* 0x000000062d7b7209 */ /* 0x000fe40007800000 */
[----:B------:R-:W-:Y:S02]  /*6940*/  ISETP.GE.AND P2, PT, R0, R119, PT ;  /* 0x000000770000720c */ /* 0x000fe40003f46270 */
[----:B------:R-:W-:Y:S02]  /*6950*/  FSEL R49, R49, -INF , P3 ;  /* 0xff80000031317808 */ /* 0x000fe40001800000 */
[----:B------:R-:W-:Y:S01]  /*6960*/  FMNMX R6, R48, R123, !PT ;  /* 0x0000007b30067209 */ /* 0x000fe20007800000 */
[----:B------:R-:W-:Y:S01]  /*6970*/  VIADD R123, R7, 0x40 ;  /* 0x00000040077b7836 */ /* 0x000fe20000000000 */
[----:B------:R-:W-:Y:S02]  /*6980*/  ISETP.GE.AND P3, PT, R0, R121, PT ;  /* 0x000000790000720c */ /* 0x000fe40003f66270 */
[----:B------:R-:W-:-:S02]  /*6990*/  FSEL R52, R52, -INF , P2 ;  /* 0xff80000034347808 */ /* 0x000fc40001000000 */
[----:B------:R-:W-:Y:S02]  /*69a0*/  FMNMX R127, R49, R6, !PT ;  /* 0x00000006317f7209 */ /* 0x000fe40007800000 */
[----:B------:R-:W-:Y:S02]  /*69b0*/  IADD3 R125, R7, 0x41, RZ ;  /* 0x00000041077d7810 */ /* 0x000fe40007ffe0ff */
[----:B------:R-:W-:Y:S02]  /*69c0*/  ISETP.GE.AND P2, PT, R0, R123, PT ;  /* 0x0000007b0000720c */ /* 0x000fe40003f46270 */
[----:B------:R-:W-:Y:S02]  /*69d0*/  FSEL R53, R53, -INF , P3 ;  /* 0xff80000035357808 */ /* 0x000fe40001800000 */
[----:B------:R-:W-:Y:S01]  /*69e0*/  FMNMX R6, R52, R127, !PT ;  /* 0x0000007f34067209 */ /* 0x000fe20007800000 */
[----:B------:R-:W-:Y:S01]  /*69f0*/  VIADD R127, R7, 0x48 ;  /* 0x00000048077f7836 */ /* 0x000fe20000000000 */
[----:B------:R-:W-:-:S02]  /*6a00*/  ISETP.GE.AND P3, PT, R0, R125, PT ;  /* 0x0000007d0000720c */ /* 0x000fc40003f66270 */
[----:B------:R-:W-:Y:S02]  /*6a10*/  FSEL R56, R56, -INF , P2 ;  /* 0xff80000038387808 */ /* 0x000fe40001000000 */
[----:B------:R-:W-:Y:S02]  /*6a20*/  FMNMX R131, R53, R6, !PT ;  /* 0x0000000635837209 */ /* 0x000fe40007800000 */
[----:B------:R-:W-:Y:S02]  /*6a30*/  ISETP.GE.AND P2, PT, R0, R127, PT ;  /* 0x0000007f0000720c */ /* 0x000fe40003f46270 */
[----:B------:R-:W-:Y:S02]  /*6a40*/  FSEL R57, R57, -INF , P3 ;  /* 0xff80000039397808 */ /* 0x000fe40001800000 */
[----:B------:R-:W-:Y:S02]  /*6a50*/  FMNMX R6, R56, R131, !PT ;  /* 0x0000008338067209 */ /* 0x000fe40007800000 */
[----:B------:R-:W-:-:S02]  /*6a60*/  IADD3 R131, R7, 0x50, RZ ;  /* 0x0000005007837810 */ /* 0x000fc40007ffe0ff */
[----:B------:R-:W-:Y:S02]  /*6a70*/  ISETP.GE.AND P3, PT, R0, R129, PT ;  /* 0x000000810000720c */ /* 0x000fe40003f66270 */
[----:B------:R-:W-:Y:S02]  /*6a80*/  FSEL R60, R60, -INF , P2 ;  /* 0xff8000003c3c7808 */ /* 0x000fe40001000000 */
[----:B------:R-:W-:Y:S02]  /*6a90*/  FMNMX R135, R57, R6, !PT ;  /* 0x0000000639877209 */ /* 0x000fe40007800000 */
[----:B------:R-:W-:Y:S02]  /*6aa0*/  ISETP.GE.AND P2, PT, R0, R131, PT ;  /* 0x000000830000720c */ /* 0x000fe40003f46270 */
[----:B------:R-:W-:Y:S02]  /*6ab0*/  FSEL R61, R61, -INF , P3 ;  /* 0xff8000003d3d7808 */ /* 0x000fe40001800000 */
[----:B------:R-:W-:Y:S01]  /*6ac0*/  FMNMX R6, R60, R135, !PT ;  /* 0x000000873c067209 */ /* 0x000fe20007800000 */
[----:B------:R-:W-:Y:S01]  /*6ad0*/  VIADD R135, R7, 0x58 ;  /* 0x0000005807877836 */ /* 0x000fe20000000000 */
[----:B------:R-:W-:-:S02]  /*6ae0*/  ISETP.GE.AND P3, PT, R0, R133, PT ;  /* 0x000000850000720c */ /* 0x000fc40003f66270 */
[----:B------:R-:W-:Y:S02]  /*6af0*/  FSEL R64, R64, -INF , P2 ;  /* 0xff80000040407808 */ /* 0x000fe40001000000 */
        /* <DEDUP_REMOVED lines=34> */
[----:B------:R-:W-:-:S02]  /*6d20*/  ISETP.GE.AND P3, PT, R0, R153, PT ;  /* 0x000000990000720c */ /* 0x000fc40003f66270 */
[----:B------:R-:W-:Y:S02]  /*6d30*/  FSEL R84, R84, -INF , P2 ;  /* 0xff80000054547808 */ /* 0x000fe40001000000 */
[----:B------:R-:W-:Y:S02]  /*6d40*/  FMNMX R155, R81, R6, !PT ;  /* 0x00000006519b7209 */ /* 0x000fe40007800000 */
[----:B------:R-:W-:Y:S02]  /*6d50*/  FSEL R85, R85, -INF , P3 ;  /* 0xff80000055557808 */ /* 0x000fe40001800000 */
[----:B------:R-:W-:Y:S02]  /*6d60*/  FMNMX R6, R84, R155, !PT ;  /* 0x0000009b54067209 */ /* 0x000fe40007800000 */
[----:B------:R-:W-:Y:S02]  /*6d70*/  ISETP.GE.AND P5, PT, R2, R19, PT ;  /* 0x000000130200720c */ /* 0x000fe40003fa6270 */
[----:B------:R-:W-:-:S02]  /*6d80*/  FMNMX R6, R85, R6, !PT ;  /* 0x0000000655067209 */ /* 0x000fc40007800000 */
[----:B------:R-:W-:Y:S02]  /*6d90*/  ISETP.GE.AND P6, PT, R2, R21, PT ;  /* 0x000000150200720c */ /* 0x000fe40003fc6270 */
[----:B------:R-:W-:Y:S01]  /*6da0*/  FSEL R34, R34, -INF , P5 ;  /* 0xff80000022227808 */ /* 0x000fe20002800000 */
[----:B------:R-:W1:Y:S01]  /*6db0*/  SHFL.BFLY PT, R155, R6, 0x1, 0x1f ;  /* 0x0c201f00069b7f89 */ /* 0x000e6200000e0000 */
[C---:B------:R-:W-:Y:S02]  /*6dc0*/  ISETP.GE.AND P5, PT, R2.reuse, R109, PT ;  /* 0x0000006d0200720c */ /* 0x040fe40003fa6270 */
[----:B------:R-:W-:Y:S02]  /*6dd0*/  FSEL R35, R35, -INF , P6 ;  /* 0xff80000023237808 */ /* 0x000fe40003000000 */
[----:B------:R-:W-:Y:S02]  /*6de0*/  ISETP.GE.AND P6, PT, R2, R111, PT ;  /* 0x0000006f0200720c */ /* 0x000fe40003fc6270 */
[----:B------:R-:W-:-:S02]  /*6df0*/  FSEL R43, R43, -INF , P5 ;  /* 0xff8000002b2b7808 */ /* 0x000fc40002800000 */
[----:B------:R-:W-:Y:S02]  /*6e00*/  ISETP.GE.AND P5, PT, R2, R119, PT ;  /* 0x000000770200720c */ /* 0x000fe40003fa6270 */
[----:B------:R-:W-:Y:S02]  /*6e10*/  FSEL R46, R46, -INF , P6 ;  /* 0xff8000002e2e7808 */ /* 0x000fe40003000000 */
[----:B------:R-:W-:Y:S02]  /*6e20*/  ISETP.GE.AND P6, PT, R2, R121, PT ;  /* 0x000000790200720c */ /* 0x000fe40003fc6270 */
[----:B------:R-:W-:Y:S02]  /*6e30*/  FSEL R54, R54, -INF , P5 ;  /* 0xff80000036367808 */ /* 0x000fe40002800000 */
[C---:B------:R-:W-:Y:S02]  /*6e40*/  ISETP.GE.AND P3, PT, R2.reuse, R5, PT ;  /* 0x000000050200720c */ /* 0x040fe40003f66270 */
[----:B------:R-:W-:-:S02]  /*6e50*/  ISETP.GE.AND P5, PT, R2, R129, PT ;  /* 0x000000810200720c */ /* 0x000fc40003fa6270 */
[----:B------:R-:W-:Y:S02]  /*6e60*/  FSEL R55, R55, -INF , P6 ;  /* 0xff80000037377808 */ /* 0x000fe40003000000 */
[----:B------:R-:W-:Y:S02]  /*6e70*/  ISETP.GE.AND P6, PT, R2, R131, PT ;  /* 0x000000830200720c */ /* 0x000fe40003fc6270 */
[----:B-1----:R-:W-:Y:S02]  /*6e80*/  FMNMX R155, R6, R155, !PT ;  /* 0x0000009b069b7209 */ /* 0x002fe40007800000 */
[----:B------:R-:W-:Y:S02]  /*6e90*/  FSEL R63, R63, -INF , P5 ;  /* 0xff8000003f3f7808 */ /* 0x000fe40002800000 */
[----:B------:R-:W-:Y:S01]  /*6ea0*/  ISETP.GE.AND P4, PT, R2, R15, PT ;  /* 0x0000000f0200720c */ /* 0x000fe20003f86270 */
[----:B------:R-:W1:Y:S01]  /*6eb0*/  SHFL.BFLY PT, R6, R155, 0x2, 0x1f ;  /* 0x0c401f009b067f89 */ /* 0x000e6200000e0000 */
[----:B------:R-:W-:-:S02]  /*6ec0*/  FSEL R66, R66, -INF , P6 ;  /* 0xff80000042427808 */ /* 0x000fc40003000000 */
[----:B------:R-:W-:Y:S02]  /*6ed0*/  ISETP.GE.AND P6, PT, R2, R7, PT ;  /* 0x000000070200720c */ /* 0x000fe40003fc6270 */
[----:B------:R-:W-:Y:S02]  /*6ee0*/  FSEL R27, R27, -INF , P3 ;  /* 0xff8000001b1b7808 */ /* 0x000fe40001800000 */
[----:B------:R-:W-:Y:S02]  /*6ef0*/  FSEL R104, R26, -INF , P6 ;  /* 0xff8000001a687808 */ /* 0x000fe40003000000 */
[----:B------:R-:W-:Y:S02]  /*6f00*/  FSEL R30, R30, -INF , P4 ;  /* 0xff8000001e1e7808 */ /* 0x000fe40002000000 */
[C---:B------:R-:W-:Y:S02]  /*6f10*/  ISETP.GE.AND P2, PT, R2.reuse, R17, PT ;  /* 0x000000110200720c */ /* 0x040fe40003f46270 */
[----:B------:R-:W-:-:S02]  /*6f20*/  ISETP.GE.AND P6, PT, R2, R145, PT ;  /* 0x000000910200720c */ /* 0x000fc40003fc6270 */
[C---:B------:R-:W-:Y:S02]  /*6f30*/  ISETP.GE.AND P3, PT, R2.reuse, R23, PT ;  /* 0x000000170200720c */ /* 0x040fe40003f66270 */
[----:B------:R-:W-:Y:S02]  /*6f40*/  FSEL R31, R31, -INF , P2 ;  /* 0xff8000001f1f7808 */ /* 0x000fe40001000000 */
[----:B------:R-:W-:Y:S02]  /*6f50*/  FSEL R79, R79, -INF , P6 ;  /* 0xff8000004f4f7808 */ /* 0x000fe40003000000 */
[----:B------:R-:W-:Y:S02]  /*6f60*/  ISETP.GE.AND P2, PT, R2, R107, PT ;  /* 0x0000006b0200720c */ /* 0x000fe40003f46270 */
[----:B------:R-:W-:Y:S02]  /*6f70*/  FSEL R38, R38, -INF , P3 ;  /* 0xff80000026267808 */ /* 0x000fe40001800000 */
[----:B-1----:R-:W-:-:S02]  /*6f80*/  FMNMX R5, R155, R6, !PT ;  /* 0x000000069b057209 */ /* 0x002fc40007800000 */
[----:B------:R-:W-:Y:S02]  /*6f90*/  FMNMX R6, R104, R11, !PT ;  /* 0x0000000b68067209 */ /* 0x000fe40007800000 */
[C---:B------:R-:W-:Y:S02]  /*6fa0*/  FSETP.NEU.AND P5, PT, R5.reuse, -INF , PT ;  /* 0xff8000000500780b */ /* 0x040fe40003fad000 */
[C---:B------:R-:W-:Y:S02]  /*6fb0*/  ISETP.GE.AND P3, PT, R2.reuse, R113, PT ;  /* 0x000000710200720c */ /* 0x040fe40003f66270 */
[----:B------:R-:W-:Y:S02]  /*6fc0*/  FSEL R15, R5, RZ, P5 ;  /* 0x000000ff050f7208 */ /* 0x000fe40002800000 */
[----:B------:R-:W-:Y:S02]  /*6fd0*/  ISETP.GE.AND P5, PT, R2, R139, PT ;  /* 0x0000008b0200720c */ /* 0x000fe40003fa6270 */
[----:B------:R-:W-:Y:S01]  /*6fe0*/  FSEL R42, R42, -INF , P2 ;  /* 0xff8000002a2a7808 */ /* 0x000fe20001000000 */
[C---:B------:R-:W-:Y:S01]  /*6ff0*/  FMUL R106, R15.reuse, UR17 ;  /* 0x000000110f6a7c20 */ /* 0x040fe20008400000 */
[----:B------:R-:W-:Y:S01]  /*7000*/  FSEL R74, R74, -INF , P5 ;  /* 0xff8000004a4a7808 */ /* 0x000fe20002800000 */
[----:B------:R-:W-:Y:S01]  /*7010*/  FADD R15, -R15, R10 ;  /* 0x0000000a0f0f7221 */ /* 0x000fe20000000100 */
[----:B------:R-:W-:Y:S01]  /*7020*/  ISETP.GE.AND P2, PT, R2, R117, PT ;  /* 0x000000750200720c */ /* 0x000fe20003f46270 */
[--C-:B------:R-:W-:Y:S01]  /*7030*/  FFMA R24, R13, UR17, -R106.reuse ;  /* 0x000000110d187c23 */ /* 0x100fe2000800086a */
[----:B------:R-:W-:Y:S01]  /*7040*/  FMNMX R13, R27, R6, !PT ;  /* 0x000000061b0d7209 */ /* 0x000fe20007800000 */
[--C-:B------:R-:W-:Y:S01]  /*7050*/  FFMA R26, R28, UR17, -R106.reuse ;  /* 0x000000111c1a7c23 */ /* 0x100fe2000800086a */
[----:B------:R-:W-:Y:S01]  /*7060*/  FSEL R47, R47, -INF , P3 ;  /* 0xff8000002f2f7808 */ /* 0x000fe20001800000 */
[--C-:B------:R-:W-:Y:S01]  /*7070*/  FFMA R12, R36, UR17, -R106.reuse ;  /* 0x00000011240c7c23 */ /* 0x100fe2000800086a */
[----:B------:R-:W-:Y:S01]  /*7080*/  FSETP.GEU.AND P5, PT, R24, -126, PT ;  /* 0xc2fc00001800780b */ /* 0x000fe20003fae000 */
[--C-:B------:R-:W-:Y:S01]  /*7090*/  FFMA R28, R32, UR17, -R106.reuse ;  /* 0x00000011201c7c23 */ /* 0x100fe2000800086a */
[----:B------:R-:W-:Y:S01]  /*70a0*/  FMNMX R6, R30, R13, !PT ;  /* 0x0000000d1e067209 */ /* 0x000fe20007800000 */
[--C-:B------:R-:W-:Y:S01]  /*70b0*/  FFMA R13, R25, UR17, -R106.reuse ;  /* 0x00000011190d7c23 */ /* 0x100fe2000800086a */
[----:B------:R-:W-:Y:S01]  /*70c0*/  ISETP.GE.AND P4, PT, R2, R105, PT ;  /* 0x000000690200720c */ /* 0x000fe20003f86270 */
[--C-:B------:R-:W-:Y:S01]  /*70d0*/  FFMA R32, R40, UR17, -R106.reuse ;  /* 0x0000001128207c23 */ /* 0x100fe2000800086a */
[----:B------:R-:W-:Y:S01]  /*70e0*/  FMNMX R17, R31, R6, !PT ;  /* 0x000000061f117209 */ /* 0x000fe20007800000 */
[--C-:B------:R-:W-:Y:S01]  /*70f0*/  FFMA R14, R44, UR17, -R106.reuse ;  /* 0x000000112c0e7c23 */ /* 0x100fe2000800086a */
[----:B------:R-:W-:Y:S01]  /*7100*/  FSETP.GEU.AND P6, PT, R13, -126, PT ;  /* 0xc2fc00000d00780b */ /* 0x000fe20003fce000 */
[--C-:B------:R-:W-:Y:S01]  /*7110*/  FFMA R36, R48, UR17, -R106.reuse ;  /* 0x0000001130247c23 */ /* 0x100fe2000800086a */
[----:B------:R-:W-:Y:S01]  /*7120*/  FMNMX R6, R34, R17, !PT ;  /* 0x0000001122067209 */ /* 0x000fe20007800000 */
[--C-:B------:R-:W-:Y:S01]  /*7130*/  FFMA R17, R29, UR17, -R106.reuse ;  /* 0x000000111d117c23 */ /* 0x100fe2000800086a */
[----:B------:R-:W-:Y:S01]  /*7140*/  ISETP.GE.AND P3, PT, R2, R123, PT ;  /* 0x0000007b0200720c */ /* 0x000fe20003f66270 */
[----:B------:R-:W-:Y:S01]  /*7150*/  @!P5 FMUL R24, R24, 0.5 ;  /* 0x3f0000001818d820 */ /* 0x000fe20000400000 */
[----:B------:R-:W-:Y:S01]  /*7160*/  FSEL R51, R51, -INF , P2 ;  /* 0xff80000033337808 */ /* 0x000fe20001000000 */
[--C-:B------:R-:W-:Y:S01]  /*7170*/  FFMA R16, R52, UR17, -R106.reuse ;  /* 0x0000001134107c23 */ /* 0x100fe2000800086a */
[----:B------:R-:W-:Y:S01]  /*7180*/  ISETP.GE.AND P2, PT, R2, R127, PT ;  /* 0x0000007f0200720c */ /* 0x000fe20003f46270 */
[--C-:B------:R-:W-:Y:S01]  /*7190*/  FFMA R40, R57, UR17, -R106.reuse ;  /* 0x0000001139287c23 */ /* 0x100fe2000800086a */
[----:B------:R-:W-:Y:S01]  /*71a0*/  FMNMX R19, R35, R6, !PT ;  /* 0x0000000623137209 */ /* 0x000fe20007800000 */
[----:B------:R-:W1:Y:S01]  /*71b0*/  MUFU.EX2 R24, R24 ;  /* 0x0000001800187308 */ /* 0x000e620000000800 */
[----:B------:R-:W-:Y:S01]  /*71c0*/  FSEL R39, R39, -INF , P4 ;  /* 0xff80000027277808 */ /* 0x000fe20002000000 */
[----:B------:R-:W-:Y:S01]  /*71d0*/  @!P6 FMUL R13, R13, 0.5 ;  /* 0x3f0000000d0de820 */ /* 0x000fe20000400000 */
[----:B------:R-:W-:Y:S01]  /*71e0*/  FSEL R58, R58, -INF , P3 ;  /* 0xff8000003a3a7808 */ /* 0x000fe20001800000 */
[--C-:B------:R-:W-:Y:S01]  /*71f0*/  FFMA R57, R64, UR17, -R106.reuse ;  /* 0x0000001140397c23 */ /* 0x100fe2000800086a */
[C---:B------:R-:W-:Y:S01]  /*7200*/  ISETP.GE.AND P4, PT, R2.reuse, R115, PT ;  /* 0x000000730200720c */ /* 0x040fe20003f86270 */
[--C-:B------:R-:W-:Y:S01]  /*7210*/  FFMA R44, R65, UR17, -R106.reuse ;  /* 0x00000011412c7c23 */ /* 0x100fe2000800086a */
[----:B------:R-:W-:Y:S01]  /*7220*/  ISETP.GE.AND P3, PT, R2, R133, PT ;  /* 0x000000850200720c */ /* 0x000fe20003f66270 */
[----:B------:R-:W2:Y:S01]  /*7230*/  MUFU.EX2 R13, R13 ;  /* 0x0000000d000d7308 */ /* 0x000ea20000000800 */
[----:B------:R-:W-:Y:S01]  /*7240*/  FSEL R62, R62, -INF , P2 ;  /* 0xff8000003e3e7808 */ /* 0x000fe20001000000 */
[--C-:B------:R-:W-:Y:S01]  /*7250*/  FFMA R18, R61, UR17, -R106.reuse ;  /* 0x000000113d127c23 */ /* 0x100fe2000800086a */
[----:B------:R-:W-:Y:S01]  /*7260*/  ISETP.GE.AND P2, PT, R2, R137, PT ;  /* 0x000000890200720c */ /* 0x000fe20003f46270 */
[--C-:B------:R-:W-:Y:S01]  /*7270*/  FFMA R61, R68, UR17, -R106.reuse ;  /* 0x00000011443d7c23 */ /* 0x100fe2000800086a */
[----:B------:R-:W-:Y:S01]  /*7280*/  FMNMX R6, R38, R19, !PT ;  /* 0x0000001326067209 */ /* 0x000fe20007800000 */
[--C-:B------:R-:W-:Y:S01]  /*7290*/  FFMA R20, R69, UR17, -R106.reuse ;  /* 0x0000001145147c23 */ /* 0x100fe2000800086a */
[----:B------:R-:W-:Y:S01]  /*72a0*/  FSEL R50, R50, -INF , P4 ;  /* 0xff80000032327808 */ /* 0x000fe20002000000 */
[--C-:B------:R-:W-:Y:S01]  /*72b0*/  FFMA R48, R73, UR17, -R106.reuse ;  /* 0x0000001149307c23 */ /* 0x100fe2000800086a */
[----:B------:R-:W-:Y:S01]  /*72c0*/  FSEL R67, R67, -INF , P3 ;  /* 0xff80000043437808 */ /* 0x000fe20001800000 */
[----:B-1----:R-:W-:Y:S01]  /*72d0*/  @!P5 FMUL R24, R24, R24 ;  /* 0x000000181818d220 */ /* 0x002fe20000400000 */
[----:B------:R-:W-:Y:S01]  /*72e0*/  ISETP.GE.AND P4, PT, R2, R125, PT ;  /* 0x0000007d0200720c */ /* 0x000fe20003f86270 */
[--C-:B------:R-:W-:Y:S01]  /*72f0*/  FFMA R69, R76, UR17, -R106.reuse ;  /* 0x000000114c457c23 */ /* 0x100fe2000800086a */
[----:B------:R-:W-:Y:S01]  /*7300*/  ISETP.GE.AND P3, PT, R2, R141, PT ;  /* 0x0000008d0200720c */ /* 0x000fe20003f66270 */
[--C-:B------:R-:W-:Y:S01]  /*7310*/  FFMA R65, R72, UR17, -R106.reuse ;  /* 0x0000001148417c23 */ /* 0x100fe2000800086a */
[----:B------:R-:W-:Y:S01]  /*7320*/  FSEL R71, R71, -INF , P2 ;  /* 0xff80000047477808 */ /* 0x000fe20001000000 */
[--C-:B------:R-:W-:Y:S01]  /*7330*/  FFMA R22, R77, UR17, -R106.reuse ;  /* 0x000000114d167c23 */ /* 0x100fe2000800086a */
[----:B------:R-:W-:Y:S01]  /*7340*/  FMNMX R19, R39, R6, !PT ;  /* 0x0000000627137209 */ /* 0x000fe20007800000 */
[----:B--2---:R-:W-:Y:S01]  /*7350*/  @!P6 FMUL R13, R13, R13 ;  /* 0x0000000d0d0de220 */ /* 0x004fe20000400000 */
[----:B------:R-:W-:Y:S01]  /*7360*/  ISETP.GE.AND P2, PT, R2, R147, PT ;  /* 0x000000930200720c */ /* 0x000fe20003f46270 */
[--C-:B------:R-:W-:Y:S01]  /*7370*/  FFMA R73, R80, UR17, -R106.reuse ;  /* 0x0000001150497c23 */ /* 0x100fe2000800086a */
[----:B------:R-:W-:Y:S01]  /*7380*/  FSEL R59, R59, -INF , P4 ;  /* 0xff8000003b3b7808 */ /* 0x000fe20002000000 */
[--C-:B------:R-:W-:Y:S01]  /*7390*/  FFMA R52, R81, UR17, -R106.reuse ;  /* 0x0000001151347c23 */ /* 0x100fe2000800086a */
[----:B------:R-:W-:Y:S01]  /*73a0*/  FSEL R75, R75, -INF , P3 ;  /* 0xff8000004b4b7808 */ /* 0x000fe20001800000 */
[--C-:B------:R-:W-:Y:S01]  /*73b0*/  FFMA R77, R84, UR17, -R106.reuse ;  /* 0x00000011544d7c23 */ /* 0x100fe2000800086a */
[----:B------:R-:W-:Y:S01]  /*73c0*/  FMNMX R6, R42, R19, !PT ;  /* 0x000000132a067209 */ /* 0x000fe20007800000 */
[----:B------:R-:W-:Y:S01]  /*73d0*/  FFMA R19, R33, UR17, -R106 ;  /* 0x0000001121137c23 */ /* 0x000fe2000800086a */
[C---:B------:R-:W-:Y:S01]  /*73e0*/  ISETP.GE.AND P4, PT, R2.reuse, R135, PT ;  /* 0x000000870200720c */ /* 0x040fe20003f86270 */
[----:B------:R-:W-:Y:S01]  /*73f0*/  FMUL R15, R15, UR17 ;  /* 0x000000110f0f7c20 */ /* 0x000fe20008400000 */
[----:B------:R-:W-:-:S02]  /*7400*/  ISETP.GE.AND P3, PT, R2, R149, PT ;  /* 0x000000950200720c */ /* 0x000fc40003f66270 */
[----:B------:R-:W-:Y:S02]  /*7410*/  FSEL R82, R82, -INF , P2 ;  /* 0xff80000052527808 */ /* 0x000fe40001000000 */
[----:B------:R-:W-:Y:S02]  /*7420*/  FSETP.GEU.AND P2, PT, R26, -126, PT ;  /* 0xc2fc00001a00780b */ /* 0x000fe40003f4e000 */
[----:B------:R-:W-:Y:S02]  /*7430*/  FSEL R70, R70, -INF , P4 ;  /* 0xff80000046467808 */ /* 0x000fe40002000000 */
[----:B------:R-:W-:Y:S02]  /*7440*/  FSEL R83, R83, -INF , P3 ;  /* 0xff80000053537808 */ /* 0x000fe40001800000 */
[----:B------:R-:W-:Y:S02]  /*7450*/  ISETP.GE.AND P4, PT, R2, R143, PT ;  /* 0x0000008f0200720c */ /* 0x000fe40003f86270 */
[----:B------:R-:W-:-:S02]  /*7460*/  FSETP.GEU.AND P3, PT, R17, -126, PT ;  /* 0xc2fc00001100780b */ /* 0x000fc40003f6e000 */
[----:B------:R-:W-:Y:S02]  /*7470*/  FSETP.GEU.AND P5, PT, R19, -126, PT ;  /* 0xc2fc00001300780b */ /* 0x000fe40003fae000 */
[----:B------:R-:W-:Y:S01]  /*7480*/  FSEL R78, R78, -INF , P4 ;  /* 0xff8000004e4e7808 */ /* 0x000fe20002000000 */
[----:B------:R-:W-:Y:S01]  /*7490*/  @!P2 FMUL R26, R26, 0.5 ;  /* 0x3f0000001a1aa820 */ /* 0x000fe20000400000 */
[----:B------:R-:W-:Y:S02]  /*74a0*/  ISETP.GE.AND P4, PT, R2, R151, PT ;  /* 0x000000970200720c */ /* 0x000fe40003f86270 */
[----:B------:R-:W-:Y:S02]  /*74b0*/  FSETP.GEU.AND P6, PT, R12, -126, PT ;  /* 0xc2fc00000c00780b */ /* 0x000fe40003fce000 */
[----:B------:R-:W-:Y:S01]  /*74c0*/  FSEL R86, R86, -INF , P4 ;  /* 0xff80000056567808 */ /* 0x000fe20002000000 */
[----:B------:R-:W1:Y:S01]  /*74d0*/  MUFU.EX2 R26, R26 ;  /* 0x0000001a001a7308 */ /* 0x000e620000000800 */
[----:B------:R-:W-:Y:S01]  /*74e0*/  ISETP.GE.AND P4, PT, R2, R153, PT ;  /* 0x000000990200720c */ /* 0x000fe20003f86270 */
[----:B------:R-:W-:Y:S01]  /*74f0*/  @!P3 FMUL R17, R17, 0.5 ;  /* 0x3f0000001111b820 */ /* 0x000fe20000400000 */
[----:B------:R-:W-:Y:S01]  /*7500*/  FMNMX R21, R43, R6, !PT ;  /* 0x000000062b157209 */ /* 0x000fe20007800000 */
[----:B------:R-:W-:Y:S01]  /*7510*/  @!P5 FMUL R19, R19, 0.5 ;  /* 0x3f0000001313d820 */ /* 0x000fe20000400000 */
[----:B------:R-:W-:-:S02]  /*7520*/  FSEL R87, R87, -INF , P4 ;  /* 0xff80000057577808 */ /* 0x000fc40002000000 */
[----:B------:R-:W-:Y:S01]  /*7530*/  FSETP.GEU.AND P4, PT, R28, -126, PT ;  /* 0xc2fc00001c00780b */ /* 0x000fe20003f8e000 */
[----:B------:R-:W2:Y:S01]  /*7540*/  MUFU.EX2 R17, R17 ;  /* 0x0000001100117308 */ /* 0x000ea20000000800 */
[----:B------:R-:W-:Y:S01]  /*7550*/  FMNMX R6, R46, R21, !PT ;  /* 0x000000152e067209 */ /* 0x000fe20007800000 */
[----:B------:R-:W-:Y:S01]  /*7560*/  @!P6 FMUL R12, R12, 0.5 ;  /* 0x3f0000000c0ce820 */ /* 0x000fe20000400000 */
[--C-:B------:R-:W-:Y:S01]  /*7570*/  FFMA R21, R37, UR17, -R106.reuse ;  /* 0x0000001125157c23 */ /* 0x100fe2000800086a */
[--C-:B------:R-:W-:Y:S01]  /*7580*/  FFMA R37, R45, UR17, -R106.reuse ;  /* 0x000000112d257c23 */ /* 0x100fe2000800086a */
[----:B------:R-:W-:Y:S01]  /*7590*/  FMNMX R23, R47, R6, !PT ;  /* 0x000000062f177209 */ /* 0x000fe20007800000 */
[--C-:B------:R-:W-:Y:S01]  /*75a0*/  FFMA R45, R53, UR17, -R106.reuse ;  /* 0x00000011352d7c23 */ /* 0x100fe2000800086a */
[----:B------:R-:W-:Y:S01]  /*75b0*/  FFMA R53, R60, UR17, -R106 ;  /* 0x000000113c357c23 */ /* 0x000fe2000800086a */
[----:B------:R-:W3:Y:S01]  /*75c0*/  MUFU.EX2 R19, R19 ;  /* 0x0000001300137308 */ /* 0x000ee20000000800 */
[----:B-1----:R-:W-:Y:S01]  /*75d0*/  @!P2 FMUL R26, R26, R26 ;  /* 0x0000001a1a1aa220 */ /* 0x002fe20000400000 */
[----:B------:R-:W-:-:S02]  /*75e0*/  FSETP.GEU.AND P2, PT, R21, -126, PT ;  /* 0xc2fc00001500780b */ /* 0x000fc40003f4e000 */
[----:B------:R-:W-:Y:S01]  /*75f0*/  @!P4 FMUL R28, R28, 0.5 ;  /* 0x3f0000001c1cc820 */ /* 0x000fe20000400000 */
[----:B------:R-:W-:-:S03]  /*7600*/  FMNMX R6, R50, R23, !PT ;  /* 0x0000001732067209 */ /* 0x000fc60007800000 */
        /* <DEDUP_REMOVED lines=8> */
[----:B------:R-:W-:Y:S01]  /*7690*/  FMNMX R6, R54, R23, !PT ;  /* 0x0000001736067209 */ /* 0x000fe20007800000 */
[--C-:B------:R-:W-:Y:S01]  /*76a0*/  FFMA R23, R41, UR17, -R106.reuse ;  /* 0x0000001129177c23 */ /* 0x100fe2000800086a */
[--C-:B------:R-:W-:Y:S01]  /*76b0*/  FFMA R41, R49, UR17, -R106.reuse ;  /* 0x0000001131297c23 */ /* 0x100fe2000800086a */
[----:B------:R-:W-:Y:S01]  /*76c0*/  @!P3 FMUL R32, R32, 0.5 ;  /* 0x3f0000002020b820 */ /* 0x000fe20000400000 */
[----:B------:R-:W3:Y:S01]  /*76d0*/  MUFU.EX2 R21, R21 ;  /* 0x0000001500157308 */ /* 0x000ee20000000800 */
[----:B-1----:R-:W-:Y:S01]  /*76e0*/  @!P6 FMUL R12, R12, R12 ;  /* 0x0000000c0c0ce220 */ /* 0x002fe20000400000 */
[----:B------:R-:W-:Y:S01]  /*76f0*/  FSETP.GEU.AND P6, PT, R37, -126, PT ;  /* 0xc2fc00002500780b */ /* 0x000fe20003fce000 */
[--C-:B------:R-:W-:Y:S01]  /*7700*/  FFMA R49, R56, UR17, -R106.reuse ;  /* 0x0000001138317c23 */ /* 0x100fe2000800086a */
[----:B------:R-:W-:Y:S01]  /*7710*/  FMNMX R25, R55, R6, !PT ;  /* 0x0000000637197209 */ /* 0x000fe20007800000 */
[----:B------:R-:W-:-:S02]  /*7720*/  FFMA R56, R85, UR17, -R106 ;  /* 0x0000001155387c23 */ /* 0x000fc4000800086a */
        /* <DEDUP_REMOVED lines=32> */
[----:B------:R-:W-:Y:S01]  /*7930*/  FMNMX R6, R70, R25, !PT ;  /* 0x0000001946067209 */ /* 0x000fe20007800000 */
[----:B--2---:R-:W-:Y:S01]  /*7940*/  @!P2 FMUL R36, R36, R36 ;  /* 0x000000242424a220 */ /* 0x004fe20000400000 */
[----:B------:R-:W-:Y:S02]  /*7950*/  FSETP.GEU.AND P2, PT, R40, -126, PT ;  /* 0xc2fc00002800780b */ /* 0x000fe40003f4e000 */
[----:B------:R-:W-:Y:S02]  /*7960*/  FMNMX R25, R71, R6, !PT ;  /* 0x0000000647197209 */ /* 0x000fe40007800000 */
[----:B------:R-:W-:Y:S01]  /*7970*/  @!P4 FMUL R16, R16, 0.5 ;  /* 0x3f0000001010c820 */ /* 0x000fe20000400000 */
[----:B------:R-:W2:Y:S01]  /*7980*/  MUFU.EX2 R49, R49 ;  /* 0x0000003100317308 */ /* 0x000ea20000000800 */
[----:B------:R-:W-:Y:S01]  /*7990*/  FMNMX R6, R74, R25, !PT ;  /* 0x000000194a067209 */ /* 0x000fe20007800000 */
[----:B---3--:R-:W-:Y:S01]  /*79a0*/  @!P3 FMUL R41, R41, R41 ;  /* 0x000000292929b220 */ /* 0x008fe20000400000 */
[----:B------:R-:W-:-:S02]  /*79b0*/  FSETP.GEU.AND P3, PT, R53, -126, PT ;  /* 0xc2fc00003500780b */ /* 0x000fc40003f6e000 */
[----:B------:R-:W-:-:S03]  /*79c0*/  FMNMX R25, R75, R6, !PT ;  /* 0x000000064b197209 */ /* 0x000fc60007800000 */
[----:B------:R-:W3:Y:S01]  /*79d0*/  MUFU.EX2 R16, R16 ;  /* 0x0000001000107308 */ /* 0x000ee20000000800 */
[----:B-1----:R-:W-:Y:S01]  /*79e0*/  @!P5 FMUL R45, R45, R45 ;  /* 0x0000002d2d2dd220 */ /* 0x002fe20000400000 */
[----:B------:R-:W-:Y:S01]  /*79f0*/  FSETP.GEU.AND P5, PT, R57, -126, PT ;  /* 0xc2fc00003900780b */ /* 0x000fe20003fae000 */
[----:B------:R-:W-:Y:S01]  /*7a00*/  @!P2 FMUL R40, R40, 0.5 ;  /* 0x3f0000002828a820 */ /* 0x000fe20000400000 */
[----:B------:R-:W-:-:S04]  /*7a10*/  FMNMX R6, R78, R25, !PT ;  /* 0x000000194e067209 */ /* 0x000fc80007800000 */
[----:B------:R-:W-:Y:S01]  /*7a20*/  FMNMX R25, R79, R6, !PT ;  /* 0x000000064f197209 */ /* 0x000fe20007800000 */
[----:B--2---:R-:W-:Y:S01]  /*7a30*/  @!P6 FMUL R49, R49, R49 ;  /* 0x000000313131e220 */ /* 0x004fe20000400000 */
[----:B------:R-:W-:Y:S01]  /*7a40*/  FSETP.GEU.AND P6, PT, R44, -126, PT ;  /* 0xc2fc00002c00780b */ /* 0x000fe20003fce000 */
[----:B------:R-:W-:Y:S01]  /*7a50*/  @!P3 FMUL R53, R53, 0.5 ;  /* 0x3f0000003535b820 */ /* 0x000fe20000400000 */
[----:B------:R-:W-:Y:S01]  /*7a60*/  FMNMX R6, R82, R25, !PT ;  /* 0x0000001952067209 */ /* 0x000fe20007800000 */
[----:B------:R-:W1:Y:S01]  /*7a70*/  MUFU.EX2 R40, R40 ;  /* 0x0000002800287308 */ /* 0x000e620000000800 */
[----:B------:R-:W-:Y:S01]  /*7a80*/  FADD R10, R24, R49 ;  /* 0x00000031180a7221 */ /* 0x000fe20000000000 */
[----:B------:R-:W-:Y:S01]  /*7a90*/  @!P5 FMUL R57, R57, 0.5 ;  /* 0x3f0000003939d820 */ /* 0x000fe20000400000 */
[----:B------:R-:W-:Y:S01]  /*7aa0*/  FMNMX R25, R83, R6, !PT ;  /* 0x0000000653197209 */ /* 0x000fe20007800000 */
[----:B---3--:R-:W-:Y:S01]  /*7ab0*/  @!P4 FMUL R16, R16, R16 ;  /* 0x000000101010c220 */ /* 0x008fe20000400000 */
[----:B------:R-:W-:-:S02]  /*7ac0*/  FSETP.GEU.AND P4, PT, R18, -126, PT ;  /* 0xc2fc00001200780b */ /* 0x000fc40003f8e000 */
[----:B------:R-:W-:Y:S01]  /*7ad0*/  FMNMX R6, R86, R25, !PT ;  /* 0x0000001956067209 */ /* 0x000fe20007800000 */
[----:B------:R-:W2:Y:S01]  /*7ae0*/  MUFU.EX2 R53, R53 ;  /* 0x0000003500357308 */ /* 0x000ea20000000800 */
[----:B------:R-:W-:Y:S01]  /*7af0*/  F2FP.F16.F32.PACK_AB R24, R13, R24 ;  /* 0x000000180d18723e */ /* 0x000fe200000000ff */
[----:B------:R-:W-:Y:S01]  /*7b00*/  @!P6 FMUL R44, R44, 0.5 ;  /* 0x3f0000002c2ce820 */ /* 0x000fe20000400000 */
[----:B------:R-:W-:-:S05]  /*7b10*/  FMNMX R6, R87, R6, !PT ;  /* 0x0000000657067209 */ /* 0x000fca0007800000 */
[----:B------:R-:W3:Y:S01]  /*7b20*/  MUFU.EX2 R57, R57 ;  /* 0x0000003900397308 */ /* 0x000ee20000000800 */
[----:B------:R-:W4:Y:S01]  /*7b30*/  SHFL.BFLY PT, R25, R6, 0x1, 0x1f ;  /* 0x0c201f0006197f89 */ /* 0x000f2200000e0000 */
[----:B------:R-:W-:Y:S01]  /*7b40*/  @!P4 FMUL R18, R18, 0.5 ;  /* 0x3f0000001212c820 */ /* 0x000fe20000400000 */
[----:B-1----:R-:W-:Y:S01]  /*7b50*/  @!P2 FMUL R40, R40, R40 ;  /* 0x000000282828a220 */ /* 0x002fe20000400000 */
[----:B------:R-:W-:-:S04]  /*7b60*/  FSETP.GEU.AND P2, PT, R61, -126, PT ;  /* 0xc2fc00003d00780b */ /* 0x000fc80003f4e000 */
[----:B------:R-:W1:Y:S01]  /*7b70*/  MUFU.EX2 R44, R44 ;  /* 0x0000002c002c7308 */ /* 0x000e620000000800 */
[----:B--2---:R-:W-:Y:S01]  /*7b80*/  @!P3 FMUL R53, R53, R53 ;  /* 0x000000353535b220 */ /* 0x004fe20000400000 */
[----:B------:R-:W-:-:S06]  /*7b90*/  FSETP.GEU.AND P3, PT, R20, -126, PT ;  /* 0xc2fc00001400780b */ /* 0x000fcc0003f6e000 */
[----:B------:R-:W2:Y:S01]  /*7ba0*/  MUFU.EX2 R18, R18 ;  /* 0x0000001200127308 */ /* 0x000ea20000000800 */
[----:B---3--:R-:W-:Y:S01]  /*7bb0*/  @!P5 FMUL R57, R57, R57 ;  /* 0x000000393939d220 */ /* 0x008fe20000400000 */
[----:B------:R-:W-:Y:S01]  /*7bc0*/  FSETP.GEU.AND P5, PT, R48, -126, PT ;  /* 0xc2fc00003000780b */ /* 0x000fe20003fae000 */
[----:B------:R-:W-:-:S04]  /*7bd0*/  @!P2 FMUL R61, R61, 0.5 ;  /* 0x3f0000003d3da820 */ /* 0x000fc80000400000 */
[----:B------:R-:W-:Y:S01]  /*7be0*/  @!P3 FMUL R20, R20, 0.5 ;  /* 0x3f0000001414b820 */ /* 0x000fe20000400000 */
[----:B-1----:R-:W-:Y:S01]  /*7bf0*/  @!P6 FMUL R44, R44, R44 ;  /* 0x0000002c2c2ce220 */ /* 0x002fe20000400000 */
[----:B------:R-:W-:Y:S01]  /*7c00*/  FSETP.GEU.AND P6, PT, R69, -126, PT ;  /* 0xc2fc00004500780b */ /* 0x000fe20003fce000 */
[----:B------:R-:W1:Y:S01]  /*7c10*/  MUFU.EX2 R61, R61 ;  /* 0x0000003d003d7308 */ /* 0x000e620000000800 */
[----:B----4-:R-:W-:-:S04]  /*7c20*/  FMNMX R6, R6, R25, !PT ;  /* 0x0000001906067209 */ /* 0x010fc80007800000 */
[----:B------:R-:W-:Y:S01]  /*7c30*/  @!P5 FMUL R48, R48, 0.5 ;  /* 0x3f0000003030d820 */ /* 0x000fe20000400000 */
[----:B--2---:R-:W-:Y:S01]  /*7c40*/  @!P4 FMUL R18, R18, R18 ;  /* 0x000000121212c220 */ /* 0x004fe20000400000 */
[----:B------:R-:W-:Y:S01]  /*7c50*/  FSETP.GEU.AND P4, PT, R65, -126, PT ;  /* 0xc2fc00004100780b */ /* 0x000fe20003f8e000 */
[----:B------:R-:W2:Y:S01]  /*7c60*/  MUFU.EX2 R20, R20 ;  /* 0x0000001400147308 */ /* 0x000ea20000000800 */
[----:B------:R-:W3:Y:S03]  /*7c70*/  SHFL.BFLY PT, R25, R6, 0x2, 0x1f ;  /* 0x0c401f0006197f89 */ /* 0x000ee600000e0000 */
[----:B------:R-:W-:-:S04]  /*7c80*/  @!P6 FMUL R69, R69, 0.5 ;  /* 0x3f0000004545e820 */ /* 0x000fc80000400000 */
[----:B------:R-:W4:Y:S01]  /*7c90*/  MUFU.EX2 R48, R48 ;  /* 0x0000003000307308 */ /* 0x000f220000000800 */
[----:B-1----:R-:W-:Y:S01]  /*7ca0*/  @!P2 FMUL R61, R61, R61 ;  /* 0x0000003d3d3da220 */ /* 0x002fe20000400000 */
[----:B------:R-:W-:Y:S02]  /*7cb0*/  FSETP.GEU.AND P2, PT, R22, -126, PT ;  /* 0xc2fc00001600780b */ /* 0x000fe40003f4e000 */
[----:B------:R-:W-:-:S04]  /*7cc0*/  @!P4 FMUL R65, R65, 0.5 ;  /* 0x3f0000004141c820 */ /* 0x000fc80000400000 */
[----:B------:R-:W1:Y:S01]  /*7cd0*/  MUFU.EX2 R69, R69 ;  /* 0x0000004500457308 */ /* 0x000e620000000800 */
[----:B--2---:R-:W-:Y:S01]  /*7ce0*/  @!P3 FMUL R20, R20, R20 ;  /* 0x000000141414b220 */ /* 0x004fe20000400000 */
[----:B------:R-:W-:-:S05]  /*7cf0*/  FSETP.GEU.AND P3, PT, R73, -126, PT ;  /* 0xc2fc00004900780b */ /* 0x000fca0003f6e000 */
[----:B------:R-:W-:Y:S01]  /*7d00*/  @!P2 FMUL R22, R22, 0.5 ;  /* 0x3f0000001616a820 */ /* 0x000fe20000400000 */
[----:B------:R-:W2:Y:S01]  /*7d10*/  MUFU.EX2 R65, R65 ;  /* 0x0000004100417308 */ /* 0x000ea20000000800 */
[----:B----4-:R-:W-:Y:S01]  /*7d20*/  @!P5 FMUL R48, R48, R48 ;  /* 0x000000303030d220 */ /* 0x010fe20000400000 */
[----:B------:R-:W-:Y:S02]  /*7d30*/  FSETP.GEU.AND P5, PT, R52, -126, PT ;  /* 0xc2fc00003400780b */ /* 0x000fe40003fae000 */
[----:B---3--:R-:W-:-:S03]  /*7d40*/  FMNMX R6, R6, R25, !PT ;  /* 0x0000001906067209 */ /* 0x008fc60007800000 */
[----:B------:R-:W-:Y:S01]  /*7d50*/  @!P3 FMUL R73, R73, 0.5 ;  /* 0x3f0000004949b820 */ /* 0x000fe20000400000 */
[----:B------:R-:W3:Y:S01]  /*7d60*/  MUFU.EX2 R22, R22 ;  /* 0x0000001600167308 */ /* 0x000ee20000000800 */
[----:B-1----:R-:W-:Y:S01]  /*7d70*/  @!P6 FMUL R69, R69, R69 ;  /* 0x000000454545e220 */ /* 0x002fe20000400000 */
[----:B------:R-:W-:-:S05]  /*7d80*/  FSETP.GEU.AND P6, PT, R56, -126, PT ;  /* 0xc2fc00003800780b */ /* 0x000fca0003fce000 */
[----:B------:R-:W-:Y:S01]  /*7d90*/  @!P5 FMUL R52, R52, 0.5 ;  /* 0x3f0000003434d820 */ /* 0x000fe20000400000 */
[----:B------:R-:W1:Y:S01]  /*7da0*/  MUFU.EX2 R73, R73 ;  /* 0x0000004900497308 */ /* 0x000e620000000800 */
[----:B--2---:R-:W-:Y:S01]  /*7db0*/  @!P4 FMUL R65, R65, R65 ;  /* 0x000000414141c220 */ /* 0x004fe20000400000 */
[----:B------:R-:W-:-:S04]  /*7dc0*/  FSETP.NEU.AND P4, PT, R6, -INF , PT ;  /* 0xff8000000600780b */ /* 0x000fc80003f8d000 */
[----:B------:R-:W-:Y:S01]  /*7dd0*/  FSEL R60, R6, RZ, P4 ;  /* 0x000000ff063c7208 */ /* 0x000fe20002000000 */
[----:B------:R-:W-:Y:S01]  /*7de0*/  @!P6 FMUL R56, R56, 0.5 ;  /* 0x3f0000003838e820 */ /* 0x000fe20000400000 */
[----:B------:R-:W2:Y:S01]  /*7df0*/  MUFU.EX2 R52, R52 ;  /* 0x0000003400347308 */ /* 0x000ea20000000800 */
[----:B------:R-:W-:Y:S01]  /*7e00*/  FSETP.GEU.AND P4, PT, R77, -126, PT ;  /* 0xc2fc00004d00780b */ /* 0x000fe20003f8e000 */
[----:B---3--:R-:W-:Y:S01]  /*7e10*/  @!P2 FMUL R22, R22, R22 ;  /* 0x000000161616a220 */ /* 0x008fe20000400000 */
[C---:B------:R-:W-:Y:S01]  /*7e20*/  FMUL R25, R60.reuse, UR17 ;  /* 0x000000113c197c20 */ /* 0x040fe20008400000 */
[----:B------:R-:W-:Y:S01]  /*7e30*/  FADD R84, -R60, R11 ;  /* 0x0000000b3c547221 */ /* 0x000fe20000000100 */
[----:B------:R-:W-:Y:S01]  /*7e40*/  FADD R11, R32, R65 ;  /* 0x00000041200b7221 */ /* 0x000fe20000000000 */
[----:B------:R-:W-:Y:S01]  /*7e50*/  F2FP.F16.F32.PACK_AB R32, R23, R32 ;  /* 0x000000201720723e */ /* 0x000fe200000000ff */
[--C-:B------:R-:W-:Y:S01]  /*7e60*/  FFMA R104, R104, UR17, -R25.reuse ;  /* 0x0000001168687c23 */ /* 0x100fe20008000819 */
[----:B------:R-:W3:Y:S01]  /*7e70*/  MUFU.EX2 R56, R56 ;  /* 0x0000003800387308 */ /* 0x000ee20000000800 */
[--C-:B------:R-:W-:Y:S01]  /*7e80*/  FFMA R27, R27, UR17, -R25.reuse ;  /* 0x000000111b1b7c23 */ /* 0x100fe20008000819 */
[--C-:B------:R-:W-:Y:S01]  /*7e90*/  FFMA R30, R30, UR17, -R25.reuse ;  /* 0x000000111e1e7c23 */ /* 0x100fe20008000819 */
[----:B-1----:R-:W-:Y:S01]  /*7ea0*/  @!P3 FMUL R73, R73, R73 ;  /* 0x000000494949b220 */ /* 0x002fe20000400000 */
[----:B------:R-:W-:Y:S01]  /*7eb0*/  FSETP.GEU.AND P2, PT, R104, -126, PT ;  /* 0xc2fc00006800780b */ /* 0x000fe20003f4e000 */
[--C-:B------:R-:W-:Y:S01]  /*7ec0*/  FFMA R34, R34, UR17, -R25.reuse ;  /* 0x0000001122227c23 */ /* 0x100fe20008000819 */
[----:B------:R-:W-:Y:S01]  /*7ed0*/  @!P4 FMUL R77, R77, 0.5 ;  /* 0x3f0000004d4dc820 */ /* 0x000fe20000400000 */
[----:B------:R-:W-:Y:S01]  /*7ee0*/  FSETP.GEU.AND P3, PT, R27, -126, PT ;  /* 0xc2fc00001b00780b */ /* 0x000fe20003f6e000 */
[--C-:B------:R-:W-:Y:S01]  /*7ef0*/  FFMA R31, R31, UR17, -R25.reuse ;  /* 0x000000111f1f7c23 */ /* 0x100fe20008000819 */
[----:B--2---:R-:W-:Y:S01]  /*7f00*/  @!P5 FMUL R52, R52, R52 ;  /* 0x000000343434d220 */ /* 0x004fe20000400000 */
[----:B------:R-:W-:Y:S01]  /*7f10*/  FSETP.GEU.AND P5, PT, R30, -126, PT ;  /* 0xc2fc00001e00780b */ /* 0x000fe20003fae000 */
[--C-:B------:R-:W-:Y:S01]  /*7f20*/  FFMA R29, R35, UR17, -R25.reuse ;  /* 0x00000011231d7c23 */ /* 0x100fe20008000819 */
[----:B------:R-:W1:Y:S01]  /*7f30*/  MUFU.EX2 R77, R77 ;  /* 0x0000004d004d7308 */ /* 0x000e620000000800 */
[--C-:B------:R-:W-:Y:S01]  /*7f40*/  FFMA R38, R38, UR17, -R25.reuse ;  /* 0x0000001126267c23 */ /* 0x100fe20008000819 */
[--C-:B------:R-:W-:Y:S01]  /*7f50*/  FFMA R42, R42, UR17, -R25.reuse ;  /* 0x000000112a2a7c23 */ /* 0x100fe20008000819 */
[--C-:B------:R-:W-:Y:S01]  /*7f60*/  FFMA R78, R78, UR17, -R25.reuse ;  /* 0x000000114e4e7c23 */ /* 0x100fe20008000819 */
[--C-:B------:R-:W-:Y:S01]  /*7f70*/  FFMA R82, R82, UR17, -R25.reuse ;  /* 0x0000001152527c23 */ /* 0x100fe20008000819 */
[----:B---3--:R-:W-:Y:S01]  /*7f80*/  @!P6 FMUL R56, R56, R56 ;  /* 0x000000383838e220 */ /* 0x008fe20000400000 */
[----:B------:R-:W-:Y:S01]  /*7f90*/  FSETP.GEU.AND P6, PT, R34, -126, PT ;  /* 0xc2fc00002200780b */ /* 0x000fe20003fce000 */
[----:B------:R-:W-:Y:S01]  /*7fa0*/  @!P2 FMUL R104, R104, 0.5 ;  /* 0x3f0000006868a820 */ /* 0x000fe20000400000 */
[----:B------:R-:W-:Y:S01]  /*7fb0*/  @!P3 FMUL R27, R27, 0.5 ;  /* 0x3f0000001b1bb820 */ /* 0x000fe20000400000 */
[--C-:B------:R-:W-:Y:S01]  /*7fc0*/  FFMA R80, R83, UR17, -R25.reuse ;  /* 0x0000001153507c23 */ /* 0x100fe20008000819 */
[--C-:B------:R-:W-:Y:S01]  /*7fd0*/  FFMA R60, R79, UR17, -R25.reuse ;  /* 0x000000114f3c7c23 */ /* 0x100fe20008000819 */
[----:B------:R-:W-:Y:S01]  /*7fe0*/  @!P5 FMUL R30, R30, 0.5 ;  /* 0x3f0000001e1ed820 */ /* 0x000fe20000400000 */
[----:B------:R2:W3:Y:S01]  /*7ff0*/  MUFU.EX2 R33, R27 ;  /* 0x0000001b00217308 */ /* 0x0004e20000000800 */
[--C-:B------:R-:W-:Y:S01]  /*8000*/  FFMA R86, R86, UR17, -R25.reuse ;  /* 0x0000001156567c23 */ /* 0x100fe20008000819 */
[----:B------:R-:W-:Y:S01]  /*8010*/  FFMA R87, R87, UR17, -R25 ;  /* 0x0000001157577c23 */ /* 0x000fe20008000819 */
[----:B------:R-:W-:Y:S01]  /*8020*/  FMUL R84, R84, UR17 ;  /* 0x0000001154547c20 */ /* 0x000fe20008400000 */
[----:B-1----:R-:W-:Y:S01]  /*8030*/  @!P4 FMUL R77, R77, R77 ;  /* 0x0000004d4d4dc220 */ /* 0x002fe20000400000 */
[----:B------:R-:W-:-:S02]  /*8040*/  FSETP.GEU.AND P4, PT, R31, -126, PT ;  /* 0xc2fc00001f00780b */ /* 0x000fc40003f8e000 */
[----:B------:R-:W-:Y:S01]  /*8050*/  @!P6 FMUL R34, R34, 0.5 ;  /* 0x3f0000002222e820 */ /* 0x000fe20000400000 */
[----:B------:R-:W1:Y:S01]  /*8060*/  MUFU.EX2 R104, R104 ;  /* 0x0000006800687308 */ /* 0x000e620000000800 */
[----:B--2---:R-:W-:-:S07]  /*8070*/  FFMA R27, R39, UR17, -R25 ;  /* 0x00000011271b7c23 */ /* 0x004fce0008000819 */
[----:B------:R2:W4:Y:S01]  /*8080*/  MUFU.EX2 R64, R30 ;  /* 0x0000001e00407308 */ /* 0x0005220000000800 */
[----:B---3--:R-:W-:Y:S01]  /*8090*/  @!P3 FMUL R33, R33, R33 ;  /* 0x000000212121b220 */ /* 0x008fe20000400000 */
[----:B------:R-:W-:Y:S01]  /*80a0*/  FSETP.GEU.AND P3, PT, R38, -126, PT ;  /* 0xc2fc00002600780b */ /* 0x000fe20003f6e000 */
[----:B------:R-:W-:-:S05]  /*80b0*/  @!P4 FMUL R31, R31, 0.5 ;  /* 0x3f0000001f1fc820 */ /* 0x000fca0000400000 */
[----:B------:R3:W5:Y:S01]  /*80c0*/  MUFU.EX2 R68, R34 ;  /* 0x0000002200447308 */ /* 0x0007620000000800 */
[----:B-1----:R-:W-:Y:S01]  /*80d0*/  @!P2 FMUL R104, R104, R104 ;  /* 0x000000686868a220 */ /* 0x002fe20000400000 */
[----:B------:R-:W-:Y:S01]  /*80e0*/  FSETP.GEU.AND P2, PT, R29, -126, PT ;  /* 0xc2fc00001d00780b */ /* 0x000fe20003f4e000 */
[----:B--2---:R-:W-:-:S04]  /*80f0*/  FFMA R30, R43, UR17, -R25 ;  /* 0x000000112b1e7c23 */ /* 0x004fc80008000819 */
[----:B------:R-:W-:Y:S01]  /*8100*/  @!P3 FMUL R38, R38, 0.5 ;  /* 0x3f0000002626b820 */ /* 0x000fe20000400000 */
[----:B------:R1:W2:Y:S01]  /*8110*/  MUFU.EX2 R35, R31 ;  /* 0x0000001f00237308 */ /* 0x0002a20000000800 */
[----:B----4-:R-:W-:Y:S01]  /*8120*/  @!P5 FMUL R64, R64, R64 ;  /* 0x000000404040d220 */ /* 0x010fe20000400000 */
[----:B------:R-:W-:Y:S01]  /*8130*/  FSETP.GEU.AND P5, PT, R27, -126, PT ;  /* 0xc2fc00001b00780b */ /* 0x000fe20003fae000 */
[----:B---3--:R-:W-:-:S04]  /*8140*/  FFMA R34, R51, UR17, -R25 ;  /* 0x0000001133227c23 */ /* 0x008fc80008000819 */
[----:B------:R-:W-:Y:S01]  /*8150*/  @!P2 FMUL R29, R29, 0.5 ;  /* 0x3f0000001d1da820 */ /* 0x000fe20000400000 */
[----:B------:R3:W4:Y:S01]  /*8160*/  MUFU.EX2 R72, R38 ;  /* 0x0000002600487308 */ /* 0x0007220000000800 */
[----:B-----5:R-:W-:Y:S01]  /*8170*/  @!P6 FMUL R68, R68, R68 ;  /* 0x000000444444e220 */ /* 0x020fe20000400000 */
[----:B------:R-:W-:Y:S01]  /*8180*/  FSETP.GEU.AND P6, PT, R30, -126, PT ;  /* 0xc2fc00001e00780b */ /* 0x000fe20003fce000 */
[----:B-1----:R-:W-:-:S04]  /*8190*/  FFMA R31, R47, UR17, -R25 ;  /* 0x000000112f1f7c23 */ /* 0x002fc80008000819 */
[----:B------:R-:W-:Y:S01]  /*81a0*/  @!P5 FMUL R27, R27, 0.5 ;  /* 0x3f0000001b1bd820 */ /* 0x000fe20000400000 */
[----:B------:R1:W5:Y:S01]  /*81b0*/  MUFU.EX2 R39, R29 ;  /* 0x0000001d00277308 */ /* 0x0003620000000800 */
[----:B--2---:R-:W-:Y:S01]  /*81c0*/  @!P4 FMUL R35, R35, R35 ;  /* 0x000000232323c220 */ /* 0x004fe20000400000 */
[----:B------:R-:W-:Y:S01]  /*81d0*/  FSETP.GEU.AND P4, PT, R42, -126, PT ;  /* 0xc2fc00002a00780b */ /* 0x000fe20003f8e000 */
[----:B---3--:R-:W-:-:S04]  /*81e0*/  FFMA R38, R71, UR17, -R25 ;  /* 0x0000001147267c23 */ /* 0x008fc80008000819 */
[----:B------:R-:W-:Y:S01]  /*81f0*/  @!P6 FMUL R30, R30, 0.5 ;  /* 0x3f0000001e1ee820 */ /* 0x000fe20000400000 */
[----:B------:R2:W3:Y:S01]  /*8200*/  MUFU.EX2 R43, R27 ;  /* 0x0000001b002b7308 */ /* 0x0004e20000000800 */
[----:B-1----:R-:W-:Y:S01]  /*8210*/  FFMA R29, R46, UR17, -R25 ;  /* 0x000000112e1d7c23 */ /* 0x002fe20008000819 */
[----:B----4-:R-:W-:Y:S01]  /*8220*/  @!P3 FMUL R72, R72, R72 ;  /* 0x000000484848b220 */ /* 0x010fe20000400000 */
[----:B------:R-:W-:-:S04]  /*8230*/  FSETP.GEU.AND P3, PT, R31, -126, PT ;  /* 0xc2fc00001f00780b */ /* 0x000fc80003f6e000 */
[----:B------:R-:W-:Y:S01]  /*8240*/  @!P4 FMUL R42, R42, 0.5 ;  /* 0x3f0000002a2ac820 */ /* 0x000fe20000400000 */
[----:B------:R1:W4:Y:S01]  /*8250*/  MUFU.EX2 R47, R30 ;  /* 0x0000001e002f7308 */ /* 0x0003220000000800 */
[----:B--2---:R-:W-:Y:S01]  /*8260*/  FFMA R27, R50, UR17, -R25 ;  /* 0x00000011321b7c23 */ /* 0x004fe20008000819 */
[----:B-----5:R-:W-:Y:S01]  /*8270*/  @!P2 FMUL R39, R39, R39 ;  /* 0x000000272727a220 */ /* 0x020fe20000400000 */
[----:B------:R-:W-:-:S05]  /*8280*/  FSETP.GEU.AND P2, PT, R29, -126, PT ;  /* 0xc2fc00001d00780b */ /* 0x000fca0003f4e000 */
[----:B------:R-:W2:Y:S01]  /*8290*/  MUFU.EX2 R46, R42 ;  /* 0x0000002a002e7308 */ /* 0x000ea20000000800 */
[----:B---3--:R-:W-:Y:S01]  /*82a0*/  @!P5 FMUL R43, R43, R43 ;  /* 0x0000002b2b2bd220 */ /* 0x008fe20000400000 */
[----:B------:R-:W-:Y:S01]  /*82b0*/  FSETP.GEU.AND P5, PT, R27, -126, PT ;  /* 0xc2fc00001b00780b */ /* 0x000fe20003fae000 */
[----:B-1----:R-:W-:Y:S01]  /*82c0*/  FFMA R30, R54, UR17, -R25 ;  /* 0x00000011361e7c23 */ /* 0x002fe20008000819 */
[----:B------:R-:W-:-:S04]  /*82d0*/  @!P3 FMUL R31, R31, 0.5 ;  /* 0x3f0000001f1fb820 */ /* 0x000fc80000400000 */
[----:B------:R-:W-:Y:S01]  /*82e0*/  @!P2 FMUL R29, R29, 0.5 ;  /* 0x3f0000001d1da820 */ /* 0x000fe20000400000 */
[----:B----4-:R-:W-:Y:S01]  /*82f0*/  @!P6 FMUL R47, R47, R47 ;  /* 0x0000002f2f2fe220 */ /* 0x010fe20000400000 */
[----:B------:R-:W-:Y:S01]  /*8300*/  FSETP.GEU.AND P6, PT, R30, -126, PT ;  /* 0xc2fc00001e00780b */ /* 0x000fe20003fce000 */
[----:B------:R1:W3:Y:S04]  /*8310*/  MUFU.EX2 R51, R31 ;  /* 0x0000001f00337308 */ /* 0x0002e80000000800 */
[----:B------:R-:W-:Y:S01]  /*8320*/  @!P5 FMUL R27, R27, 0.5 ;  /* 0x3f0000001b1bd820 */ /* 0x000fe20000400000 */
[----:B--2---:R-:W-:Y:S01]  /*8330*/  @!P4 FMUL R46, R46, R46 ;  /* 0x0000002e2e2ec220 */ /* 0x004fe20000400000 */
[----:B------:R-:W-:Y:S02]  /*8340*/  FSETP.GEU.AND P4, PT, R34, -126, PT ;  /* 0xc2fc00002200780b */ /* 0x000fe40003f8e000 */
[----:B------:R2:W4:Y:S01]  /*8350*/  MUFU.EX2 R50, R29 ;  /* 0x0000001d00327308 */ /* 0x0005220000000800 */
[----:B-1----:R-:W-:-:S03]  /*8360*/  FFMA R31, R58, UR17, -R25 ;  /* 0x000000113a1f7c23 */ /* 0x002fc60008000819 */
[----:B------:R-:W-:-:S04]  /*8370*/  @!P6 FMUL R30, R30, 0.5 ;  /* 0x3f0000001e1ee820 */ /* 0x000fc80000400000 */
[----:B------:R1:W5:Y:S01]  /*8380*/  MUFU.EX2 R54, R27 ;  /* 0x0000001b00367308 */ /* 0x0003620000000800 */
[----:B--2---:R-:W-:Y:S01]  /*8390*/  FFMA R29, R55, UR17, -R25 ;  /* 0x00000011371d7c23 */ /* 0x004fe20008000819 */
[----:B---3--:R-:W-:Y:S01]  /*83a0*/  @!P3 FMUL R51, R51, R51 ;  /* 0x000000333333b220 */ /* 0x008fe20000400000 */
[----:B------:R-:W-:Y:S01]  /*83b0*/  FSETP.GEU.AND P3, PT, R31, -126, PT ;  /* 0xc2fc00001f00780b */ /* 0x000fe20003f6e000 */
[----:B------:R-:W-:-:S04]  /*83c0*/  @!P4 FMUL R34, R34, 0.5 ;  /* 0x3f0000002222c820 */ /* 0x000fc80000400000 */
[----:B------:R2:W3:Y:S01]  /*83d0*/  MUFU.EX2 R58, R30 ;  /* 0x0000001e003a7308 */ /* 0x0004e20000000800 */
[----:B-1----:R-:W-:Y:S01]  /*83e0*/  FFMA R27, R59, UR17, -R25 ;  /* 0x000000113b1b7c23 */ /* 0x002fe20008000819 */
[----:B----4-:R-:W-:Y:S01]  /*83f0*/  @!P2 FMUL R50, R50, R50 ;  /* 0x000000323232a220 */ /* 0x010fe20000400000 */
[----:B------:R-:W-:-:S05]  /*8400*/  FSETP.GEU.AND P2, PT, R29, -126, PT ;  /* 0xc2fc00001d00780b */ /* 0x000fca0003f4e000 */
[----:B------:R1:W4:Y:S01]  /*8410*/  MUFU.EX2 R55, R34 ;  /* 0x0000002200377308 */ /* 0x0003220000000800 */
[----:B-----5:R-:W-:Y:S01]  /*8420*/  @!P5 FMUL R54, R54, R54 ;  /* 0x000000363636d220 */ /* 0x020fe20000400000 */
[----:B------:R-:W-:Y:S01]  /*8430*/  FSETP.GEU.AND P5, PT, R27, -126, PT ;  /* 0xc2fc00001b00780b */ /* 0x000fe20003fae000 */
[----:B--2---:R-:W-:Y:S01]  /*8440*/  FFMA R30, R63, UR17, -R25 ;  /* 0x000000113f1e7c23 */ /* 0x004fe20008000819 */
[----:B------:R-:W-:-:S04]  /*8450*/  @!P3 FMUL R31, R31, 0.5 ;  /* 0x3f0000001f1fb820 */ /* 0x000fc80000400000 */
[----:B------:R-:W-:Y:S01]  /*8460*/  @!P2 FMUL R29, R29, 0.5 ;  /* 0x3f0000001d1da820 */ /* 0x000fe20000400000 */
[----:B---3--:R-:W-:Y:S01]  /*8470*/  @!P6 FMUL R58, R58, R58 ;  /* 0x0000003a3a3ae220 */ /* 0x008fe20000400000 */
[----:B------:R-:W-:Y:S01]  /*8480*/  FSETP.GEU.AND P6, PT, R30, -126, PT ;  /* 0xc2fc00001e00780b */ /* 0x000fe20003fce000 */
[----:B-1----:R-:W-:Y:S01]  /*8490*/  FFMA R34, R62, UR17, -R25 ;  /* 0x000000113e227c23 */ /* 0x002fe20008000819 */
[----:B------:R1:W2:Y:S03]  /*84a0*/  MUFU.EX2 R59, R29 ;  /* 0x0000001d003b7308 */ /* 0x0002a60000000800 */
[----:B------:R-:W-:Y:S01]  /*84b0*/  @!P5 FMUL R27, R27, 0.5 ;  /* 0x3f0000001b1bd820 */ /* 0x000fe20000400000 */
[----:B----4-:R-:W-:Y:S01]  /*84c0*/  @!P4 FMUL R55, R55, R55 ;  /* 0x000000373737c220 */ /* 0x010fe20000400000 */
[----:B------:R-:W-:-:S03]  /*84d0*/  FSETP.GEU.AND P4, PT, R34, -126, PT ;  /* 0xc2fc00002200780b */ /* 0x000fc60003f8e000 */
[----:B------:R3:W4:Y:S01]  /*84e0*/  MUFU.EX2 R81, R31 ;  /* 0x0000001f00517308 */ /* 0x0007220000000800 */
[----:B-1----:R-:W-:Y:S02]  /*84f0*/  FFMA R29, R66, UR17, -R25 ;  /* 0x00000011421d7c23 */ /* 0x002fe40008000819 */
[----:B------:R-:W-:-:S05]  /*8500*/  @!P6 FMUL R30, R30, 0.5 ;  /* 0x3f0000001e1ee820 */ /* 0x000fca0000400000 */
[----:B------:R1:W5:Y:S01]  /*8510*/  MUFU.EX2 R62, R27 ;  /* 0x0000001b003e7308 */ /* 0x0003620000000800 */
[----:B---3--:R-:W-:Y:S01]  /*8520*/  FFMA R31, R67, UR17, -R25 ;  /* 0x00000011431f7c23 */ /* 0x008fe20008000819 */
[----:B--2---:R-:W-:Y:S01]  /*8530*/  @!P2 FMUL R59, R59, R59 ;  /* 0x0000003b3b3ba220 */ /* 0x004fe20000400000 */
[----:B------:R-:W-:Y:S01]  /*8540*/  @!P4 FMUL R34, R34, 0.5 ;  /* 0x3f0000002222c820 */ /* 0x000fe20000400000 */
[----:B------:R-:W-:-:S04]  /*8550*/  FSETP.GEU.AND P2, PT, R29, -126, PT ;  /* 0xc2fc00001d00780b */ /* 0x000fc80003f4e000 */
[----:B------:R2:W3:Y:S01]  /*8560*/  MUFU.EX2 R66, R30 ;  /* 0x0000001e00427308 */ /* 0x0004e20000000800 */
[----:B-1----:R-:W-:Y:S01]  /*8570*/  FFMA R27, R70, UR17, -R25 ;  /* 0x00000011461b7c23 */ /* 0x002fe20008000819 */
[----:B----4-:R-:W-:Y:S01]  /*8580*/  @!P3 FMUL R81, R81, R81 ;  /* 0x000000515151b220 */ /* 0x010fe20000400000 */
[----:B------:R-:W-:-:S05]  /*8590*/  FSETP.GEU.AND P3, PT, R31, -126, PT ;  /* 0xc2fc00001f00780b */ /* 0x000fca0003f6e000 */
[----:B------:R1:W4:Y:S01]  /*85a0*/  MUFU.EX2 R63, R34 ;  /* 0x00000022003f7308 */ /* 0x0003220000000800 */
[----:B-----5:R-:W-:Y:S01]  /*85b0*/  @!P5 FMUL R62, R62, R62 ;  /* 0x0000003e3e3ed220 */ /* 0x020fe20000400000 */
[----:B------:R-:W-:Y:S01]  /*85c0*/  FSETP.GEU.AND P5, PT, R27, -126, PT ;  /* 0xc2fc00001b00780b */ /* 0x000fe20003fae000 */
[----:B------:R-:W-:Y:S01]  /*85d0*/  @!P2 FMUL R29, R29, 0.5 ;  /* 0x3f0000001d1da820 */ /* 0x000fe20000400000 */
[----:B--2---:R-:W-:-:S04]  /*85e0*/  FFMA R30, R75, UR17, -R25 ;  /* 0x000000114b1e7c23 */ /* 0x004fc80008000819 */
[----:B------:R-:W-:Y:S01]  /*85f0*/  @!P3 FMUL R31, R31, 0.5 ;  /* 0x3f0000001f1fb820 */ /* 0x000fe20000400000 */
[----:B-1----:R-:W-:Y:S01]  /*8600*/  FFMA R34, R74, UR17, -R25 ;  /* 0x000000114a227c23 */ /* 0x002fe20008000819 */
[----:B---3--:R-:W-:Y:S01]  /*8610*/  @!P6 FMUL R66, R66, R66 ;  /* 0x000000424242e220 */ /* 0x008fe20000400000 */
[----:B------:R1:W2:Y:S01]  /*8620*/  MUFU.EX2 R67, R29 ;  /* 0x0000001d00437308 */ /* 0x0002a20000000800 */
[----:B------:R-:W-:Y:S01]  /*8630*/  FADD R25, R19, R44 ;  /* 0x0000002c13197221 */ /* 0x000fe20000000000 */
[----:B------:R-:W-:Y:S02]  /*8640*/  F2FP.F16.F32.PACK_AB R44, R44, R57 ;  /* 0x000000392c2c723e */ /* 0x000fe400000000ff */
[----:B------:R-:W-:Y:S01]  /*8650*/  FSETP.GEU.AND P6, PT, R34, -126, PT ;  /* 0xc2fc00002200780b */ /* 0x000fe20003fce000 */
[----:B------:R-:W-:Y:S01]  /*8660*/  @!P5 FMUL R27, R27, 0.5 ;  /* 0x3f0000001b1bd820 */ /* 0x000fe20000400000 */
[----:B----4-:R-:W-:Y:S01]  /*8670*/  @!P4 FMUL R63, R63, R63 ;  /* 0x0000003f3f3fc220 */ /* 0x010fe20000400000 */
[----:B------:R-:W-:Y:S01]  /*8680*/  FSETP.GEU.AND P4, PT, R38, -126, PT ;  /* 0xc2fc00002600780b */ /* 0x000fe20003f8e000 */
[----:B------:R-:W3:Y:S01]  /*8690*/  MUFU.EX2 R70, R31 ;  /* 0x0000001f00467308 */ /* 0x000ee20000000800 */
[----:B-1----:R-:W-:Y:S01]  /*86a0*/  FADD R29, R10, R11 ;  /* 0x0000000b0a1d7221 */ /* 0x002fe20000000000 */
[----:B------:R-:W-:Y:S01]  /*86b0*/  FADD R11, R28, R57 ;  /* 0x000000391c0b7221 */ /* 0x000fe20000000000 */
[----:B------:R-:W-:Y:S01]  /*86c0*/  FADD R10, R13, R40 ;  /* 0x000000280d0a7221 */ /* 0x000fe20000000000 */
[----:B------:R-:W-:-:S02]  /*86d0*/  F2FP.F16.F32.PACK_AB R40, R40, R49 ;  /* 0x000000312828723e */ /* 0x000fc400000000ff */
[----:B------:R-:W-:Y:S02]  /*86e0*/  F2FP.F16.F32.PACK_AB R28, R19, R28 ;  /* 0x0000001c131c723e */ /* 0x000fe400000000ff */
[----:B------:R1:W4:Y:S01]  /*86f0*/  MUFU.EX2 R71, R27 ;  /* 0x0000001b00477308 */ /* 0x0003220000000800 */
[----:B------:R-:W-:Y:S01]  /*8700*/  @!P6 FMUL R34, R34, 0.5 ;  /* 0x3f0000002222e820 */ /* 0x000fe20000400000 */
[----:B--2---:R-:W-:Y:S01]  /*8710*/  @!P2 FMUL R67, R67, R67 ;  /* 0x000000434343a220 */ /* 0x004fe20000400000 */
[----:B------:R-:W-:Y:S01]  /*8720*/  FSETP.GEU.AND P2, PT, R30, -126, PT ;  /* 0xc2fc00001e00780b */ /* 0x000fe20003f4e000 */
[----:B------:R-:W-:-:S04]  /*8730*/  @!P4 FMUL R38, R38, 0.5 ;  /* 0x3f0000002626c820 */ /* 0x000fc80000400000 */
[----:B------:R2:W5:Y:S01]  /*8740*/  MUFU.EX2 R75, R34 ;  /* 0x00000022004b7308 */ /* 0x0005620000000800 */
[----:B---3--:R-:W-:Y:S01]  /*8750*/  @!P3 FMUL R70, R70, R70 ;  /* 0x000000464646b220 */ /* 0x008fe20000400000 */
[----:B------:R-:W-:Y:S01]  /*8760*/  FSETP.GEU.AND P3, PT, R78, -126, PT ;  /* 0xc2fc00004e00780b */ /* 0x000fe20003f6e000 */
[----:B-1----:R-:W-:Y:S01]  /*8770*/  FADD R27, R23, R48 ;  /* 0x00000030171b7221 */ /* 0x002fe20000000000 */
[----:B------:R-:W-:-:S03]  /*8780*/  F2FP.F16.F32.PACK_AB R48, R48, R65 ;  /* 0x000000413030723e */ /* 0x000fc600000000ff */
[----:B------:R-:W-:Y:S01]  /*8790*/  FADD R27, R10, R27 ;  /* 0x0000001b0a1b7221 */ /* 0x000fe20000000000 */
[----:B------:R-:W-:Y:S01]  /*87a0*/  @!P2 FMUL R30, R30, 0.5 ;  /* 0x3f0000001e1ea820 */ /* 0x000fe20000400000 */
[----:B----4-:R-:W-:Y:S01]  /*87b0*/  @!P5 FMUL R71, R71, R71 ;  /* 0x000000474747d220 */ /* 0x010fe20000400000 */
[----:B------:R-:W-:Y:S01]  /*87c0*/  FSETP.GEU.AND P5, PT, R82, -126, PT ;  /* 0xc2fc00005200780b */ /* 0x000fe20003fae000 */
[----:B------:R-:W1:Y:S01]  /*87d0*/  MUFU.EX2 R74, R38 ;  /* 0x00000026004a7308 */ /* 0x000e620000000800 */
[----:B--2---:R-:W-:Y:S01]  /*87e0*/  FADD R34, R41, R52 ;  /* 0x0000003429227221 */ /* 0x004fe20000000000 */
[----:B------:R-:W-:Y:S01]  /*87f0*/  FADD R10, R26, R53 ;  /* 0x000000351a0a7221 */ /* 0x000fe20000000000 */
[----:B------:R-:W-:Y:S01]  /*8800*/  F2FP.F16.F32.PACK_AB R26, R17, R26 ;  /* 0x0000001a111a723e */ /* 0x000fe200000000ff */
[----:B------:R-:W-:Y:S01]  /*8810*/  @!P3 FMUL R78, R78, 0.5 ;  /* 0x3f0000004e4eb820 */ /* 0x000fe20000400000 */
[----:B------:R-:W-:Y:S01]  /*8820*/  FADD R34, R25, R34 ;  /* 0x0000002219227221 */ /* 0x000fe20000000000 */
[----:B-----5:R-:W-:Y:S01]  /*8830*/  @!P6 FMUL R75, R75, R75 ;  /* 0x0000004b4b4be220 */ /* 0x020fe20000400000 */
[----:B------:R-:W-:Y:S01]  /*8840*/  FSETP.GEU.AND P6, PT, R80, -126, PT ;  /* 0xc2fc00005000780b */ /* 0x000fe20003fce000 */
[----:B------:R2:W3:Y:S01]  /*8850*/  MUFU.EX2 R76, R30 ;  /* 0x0000001e004c7308 */ /* 0x0004e20000000800 */
[----:B------:R-:W-:Y:S01]  /*8860*/  FADD R25, R14, R69 ;  /* 0x000000450e197221 */ /* 0x000fe20000000000 */
[----:B------:R-:W-:Y:S01]  /*8870*/  FADD R106, R46, R75 ;  /* 0x0000004b2e6a7221 */ /* 0x000fe20000000000 */
[----:B------:R-:W-:Y:S01]  /*8880*/  FADD R27, R27, R34 ;  /* 0x000000221b1b7221 */ /* 0x000fe20000000000 */
[----:B------:R-:W-:Y:S01]  /*8890*/  @!P5 FMUL R82, R82, 0.5 ;  /* 0x3f0000005252d820 */ /* 0x000fe20000400000 */
[----:B------:R-:W-:Y:S01]  /*88a0*/  FADD R31, R10, R25 ;  /* 0x000000190a1f7221 */ /* 0x000fe20000000000 */
[----:B------:R-:W-:Y:S01]  /*88b0*/  FADD R10, R17, R18 ;  /* 0x00000012110a7221 */ /* 0x000fe20000000000 */
[----:B------:R-:W-:Y:S01]  /*88c0*/  FADD R25, R37, R22 ;  /* 0x0000001625197221 */ /* 0x000fe20000000000 */
[----:B------:R-:W4:Y:S01]  /*88d0*/  MUFU.EX2 R79, R78 ;  /* 0x0000004e004f7308 */ /* 0x000f220000000800 */
[----:B--2---:R-:W-:Y:S01]  /*88e0*/  FADD R30, R36, R73 ;  /* 0x00000049241e7221 */ /* 0x004fe20000000000 */
[----:B-1----:R-:W-:Y:S01]  /*88f0*/  @!P4 FMUL R74, R74, R74 ;  /* 0x0000004a4a4ac220 */ /* 0x002fe20000400000 */
[----:B------:R-:W-:Y:S01]  /*8900*/  FSETP.GEU.AND P4, PT, R84, -126, PT ;  /* 0xc2fc00005400780b */ /* 0x000fe20003f8e000 */
[----:B------:R-:W-:Y:S01]  /*8910*/  @!P6 FMUL R80, R80, 0.5 ;  /* 0x3f0000005050e820 */ /* 0x000fe20000400000 */
[----:B------:R-:W-:Y:S01]  /*8920*/  FADD R38, R11, R30 ;  /* 0x0000001e0b267221 */ /* 0x000fe20000000000 */
[----:B------:R-:W-:Y:S01]  /*8930*/  FADD R11, R12, R61 ;  /* 0x0000003d0c0b7221 */ /* 0x000fe20000000000 */
[----:B------:R-:W-:Y:S01]  /*8940*/  FADD R30, R16, R77 ;  /* 0x0000004d101e7221 */ /* 0x000fe20000000000 */
[----:B------:R1:W2:Y:S01]  /*8950*/  MUFU.EX2 R83, R82 ;  /* 0x0000005200537308 */ /* 0x0002a20000000800 */
[----:B---3--:R-:W-:Y:S01]  /*8960*/  @!P2 FMUL R76, R76, R76 ;  /* 0x0000004c4c4ca220 */ /* 0x008fe20000400000 */
[----:B------:R-:W-:Y:S01]  /*8970*/  FSETP.GEU.AND P2, PT, R60, -126, PT ;  /* 0xc2fc00003c00780b */ /* 0x000fe20003f4e000 */
[----:B------:R-:W-:Y:S01]  /*8980*/  FADD R42, R11, R30 ;  /* 0x0000001e0b2a7221 */ /* 0x000fe20000000000 */
[----:B------:R-:W-:Y:S01]  /*8990*/  FADD R11, R21, R20 ;  /* 0x00000014150b7221 */ /* 0x000fe20000000000 */
[----:B------:R-:W-:Y:S01]  /*89a0*/  FADD R30, R45, R56 ;  /* 0x000000382d1e7221 */ /* 0x000fe20000000000 */
[----:B------:R-:W-:Y:S01]  /*89b0*/  FADD R10, R10, R25 ;  /* 0x000000190a0a7221 */ /* 0x000fe20000000000 */
[----:B------:R-:W-:Y:S01]  /*89c0*/  FADD R25, R104, R81 ;  /* 0x0000005168197221 */ /* 0x000fe20000000000 */
[----:B------:R-:W3:Y:S01]  /*89d0*/  MUFU.EX2 R80, R80 ;  /* 0x0000005000507308 */ /* 0x000ee20000000800 */
[----:B----4-:R-:W-:Y:S01]  /*89e0*/  @!P3 FMUL R79, R79, R79 ;  /* 0x0000004f4f4fb220 */ /* 0x010fe20000400000 */
[----:B------:R-:W-:Y:S01]  /*89f0*/  FSETP.GEU.AND P3, PT, R86, -126, PT ;  /* 0xc2fc00005600780b */ /* 0x000fe20003f6e000 */
[----:B------:R-:W-:Y:S01]  /*8a00*/  FADD R11, R11, R30 ;  /* 0x0000001e0b0b7221 */ /* 0x000fe20000000000 */
[----:B-1----:R-:W-:Y:S01]  /*8a10*/  FADD R82, R68, R67 ;  /* 0x0000004344527221 */ /* 0x002fe20000000000 */
[----:B------:R-:W-:Y:S01]  /*8a20*/  FADD R30, R33, R62 ;  /* 0x0000003e211e7221 */ /* 0x000fe20000000000 */
[----:B------:R-:W-:Y:S01]  /*8a30*/  FADD R105, R47, R76 ;  /* 0x0000004c2f697221 */ /* 0x000fe20000000000 */
[----:B------:R-:W-:Y:S01]  /*8a40*/  @!P2 FMUL R60, R60, 0.5 ;  /* 0x3f0000003c3ca820 */ /* 0x000fe20000400000 */
[----:B------:R-:W-:Y:S01]  /*8a50*/  @!P4 FMUL R84, R84, 0.5 ;  /* 0x3f0000005454c820 */ /* 0x000fe20000400000 */
[----:B--2---:R-:W-:Y:S01]  /*8a60*/  @!P5 FMUL R83, R83, R83 ;  /* 0x000000535353d220 */ /* 0x004fe20000400000 */
[----:B------:R-:W-:Y:S01]  /*8a70*/  FSETP.GEU.AND P5, PT, R87, -126, PT ;  /* 0xc2fc00005700780b */ /* 0x000fe20003fae000 */
[----:B------:R-:W-:Y:S01]  /*8a80*/  FADD R106, R25, R106 ;  /* 0x0000006a196a7221 */ /* 0x000fe20000000000 */
[----:B------:R-:W-:Y:S01]  /*8a90*/  FADD R25, R64, R63 ;  /* 0x0000003f40197221 */ /* 0x000fe20000000000 */
[----:B------:R-:W1:Y:S01]  /*8aa0*/  MUFU.EX2 R60, R60 ;  /* 0x0000003c003c7308 */ /* 0x000e620000000800 */
[----:B------:R-:W-:Y:S01]  /*8ab0*/  FADD R107, R54, R83 ;  /* 0x00000053366b7221 */ /* 0x000fe20000000000 */
[----:B------:R-:W-:Y:S01]  /*8ac0*/  @!P3 FMUL R86, R86, 0.5 ;  /* 0x3f0000005656b820 */ /* 0x000fe20000400000 */
[----:B------:R-:W-:Y:S01]  /*8ad0*/  FADD R29, R29, R38 ;  /* 0x000000261d1d7221 */ /* 0x000fe20000000000 */
[----:B---3--:R-:W-:Y:S01]  /*8ae0*/  @!P6 FMUL R80, R80, R80 ;  /* 0x000000505050e220 */ /* 0x008fe20000400000 */
[----:B------:R-:W-:Y:S01]  /*8af0*/  FSETP.GEU.AND P6, PT, R15, -126, PT ;  /* 0xc2fc00000f00780b */ /* 0x000fe20003fce000 */
[----:B------:R-:W-:Y:S01]  /*8b00*/  FADD R109, R82, R107 ;  /* 0x0000006b526d7221 */ /* 0x000fe20000000000 */
[----:B------:R-:W-:Y:S01]  /*8b10*/  FADD R107, R30, R105 ;  /* 0x000000691e6b7221 */ /* 0x000fe20000000000 */
[----:B------:R2:W3:Y:S01]  /*8b20*/  MUFU.EX2 R85, R86 ;  /* 0x0000005600557308 */ /* 0x0004e20000000800 */
[----:B------:R-:W-:Y:S01]  /*8b30*/  FADD R30, R39, R70 ;  /* 0x00000046271e7221 */ /* 0x000fe20000000000 */
[----:B------:R-:W-:Y:S01]  /*8b40*/  @!P5 FMUL R87, R87, 0.5 ;  /* 0x3f0000005757d820 */ /* 0x000fe20000400000 */
[----:B------:R-:W-:Y:S01]  /*8b50*/  FADD R105, R55, R80 ;  /* 0x0000005037697221 */ /* 0x000fe20000000000 */
[----:B------:R-:W-:Y:S01]  /*8b60*/  FADD R82, R50, R79 ;  /* 0x0000004f32527221 */ /* 0x000fe20000000000 */
[----:B------:R-:W-:Y:S01]  /*8b70*/  FADD R42, R31, R42 ;  /* 0x0000002a1f2a7221 */ /* 0x000fe20000000000 */
[----:B------:R-:W-:Y:S01]  /*8b80*/  FADD R10, R10, R11 ;  /* 0x0000000b0a0a7221 */ /* 0x000fe20000000000 */
[----:B------:R-:W-:Y:S01]  /*8b90*/  FADD R110, R30, R105 ;  /* 0x000000691e6e7221 */ /* 0x000fe20000000000 */
[----:B------:R4:W5:Y:S01]  /*8ba0*/  MUFU.EX2 R78, R87 ;  /* 0x00000057004e7308 */ /* 0x0009620000000800 */
[----:B-1----:R-:W-:Y:S01]  /*8bb0*/  @!P2 FMUL R60, R60, R60 ;  /* 0x0000003c3c3ca220 */ /* 0x002fe20000400000 */
[----:B------:R-:W-:Y:S01]  /*8bc0*/  @!P6 FMUL R15, R15, 0.5 ;  /* 0x3f0000000f0fe820 */ /* 0x000fe20000400000 */
[----:B------:R-:W-:Y:S01]  /*8bd0*/  FADD R108, R25, R82 ;  /* 0x00000052196c7221 */ /* 0x000fe20000000000 */
[----:B------:R-:W-:Y:S01]  /*8be0*/  FADD R30, R72, R71 ;  /* 0x00000047481e7221 */ /* 0x000fe20000000000 */
[----:B------:R-:W-:Y:S01]  /*8bf0*/  FADD R25, R35, R66 ;  /* 0x0000004223197221 */ /* 0x000fe20000000000 */
[----:B--2---:R-:W-:Y:S01]  /*8c00*/  FADD R86, R51, R60 ;  /* 0x0000003c33567221 */ /* 0x004fe20000000000 */
[----:B------:R-:W-:Y:S01]  /*8c10*/  FADD R82, R43, R74 ;  /* 0x0000004a2b527221 */ /* 0x000fe20000000000 */
[----:B------:R-:W1:Y:S01]  /*8c20*/  MUFU.EX2 R15, R15 ;  /* 0x0000000f000f7308 */ /* 0x000e620000000800 */
[----:B---3--:R-:W-:Y:S01]  /*8c30*/  @!P3 FMUL R85, R85, R85 ;  /* 0x000000555555b220 */ /* 0x008fe20000400000 */
[----:B------:R-:W-:Y:S01]  /*8c40*/  FADD R25, R25, R86 ;  /* 0x0000005619197221 */ /* 0x000fe20000000000 */
[----:B------:R-:W-:Y:S01]  /*8c50*/  FADD R10, R27, R10 ;  /* 0x0000000a1b0a7221 */ /* 0x000fe20000000000 */
[----:B------:R-:W-:Y:S01]  /*8c60*/  FADD R29, R29, R42 ;  /* 0x0000002a1d1d7221 */ /* 0x000fe20000000000 */
[----:B----4-:R-:W-:Y:S01]  /*8c70*/  FADD R87, R58, R85 ;  /* 0x000000553a577221 */ /* 0x010fe20000000000 */
[----:B------:R-:W-:Y:S01]  /*8c80*/  FADD R106, R106, R109 ;  /* 0x0000006d6a6a7221 */ /* 0x000fe20000000000 */
[----:B------:R-:W-:Y:S01]  /*8c90*/  FADD R107, R107, R110 ;  /* 0x0000006e6b6b7221 */ /* 0x000fe20000000000 */
[----:B------:R-:W2:Y:S01]  /*8ca0*/  MUFU.EX2 R84, R84 ;  /* 0x0000005400547308 */ /* 0x000ea20000000800 */
[----:B-----5:R-:W-:Y:S01]  /*8cb0*/  @!P5 FMUL R78, R78, R78 ;  /* 0x0000004e4e4ed220 */ /* 0x020fe20000400000 */
[----:B------:R-:W-:Y:S01]  /*8cc0*/  FADD R87, R30, R87 ;  /* 0x000000571e577221 */ /* 0x000fe20000000000 */
[----:B------:R-:W-:Y:S01]  /*8cd0*/  FADD R10, R29, R10 ;  /* 0x0000000a1d0a7221 */ /* 0x000fe20000000000 */
[----:B------:R-:W-:Y:S01]  /*8ce0*/  F2FP.F16.F32.PACK_AB R27, R35, R64 ;  /* 0x00000040231b723e */ /* 0x000fe200000000ff */
[----:B------:R-:W-:Y:S01]  /*8cf0*/  FADD R105, R59, R78 ;  /* 0x0000004e3b697221 */ /* 0x000fe20000000000 */
[----:B------:R-:W-:Y:S01]  /*8d00*/  FADD R87, R108, R87 ;  /* 0x000000576c577221 */ /* 0x000fe20000000000 */
[----:B------:R-:W-:-:S02]  /*8d10*/  F2FP.F16.F32.PACK_AB R34, R37, R14 ;  /* 0x0000000e2522723e */ /* 0x000fc400000000ff */
[----:B------:R-:W-:Y:S01]  /*8d20*/  FADD R82, R82, R105 ;  /* 0x0000006952527221 */ /* 0x000fe20000000000 */
[----:B-1----:R-:W-:Y:S01]  /*8d30*/  @!P6 FMUL R15, R15, R15 ;  /* 0x0000000f0f0fe220 */ /* 0x002fe20000400000 */
[----:B------:R-:W-:Y:S01]  /*8d40*/  FADD R87, R106, R87 ;  /* 0x000000576a577221 */ /* 0x000fe20000000000 */
[----:B------:R-:W-:Y:S01]  /*8d50*/  F2FP.F16.F32.PACK_AB R29, R39, R68 ;  /* 0x00000044271d723e */ /* 0x000fe200000000ff */
[----:B------:R-:W-:Y:S01]  /*8d60*/  FADD R82, R25, R82 ;  /* 0x0000005219527221 */ /* 0x000fe20000000000 */
[----:B------:R-:W-:Y:S01]  /*8d70*/  FFMA R4, R15, R4, R10 ;  /* 0x000000040f047223 */ /* 0x000fe2000000000a */
[----:B------:R-:W-:Y:S01]  /*8d80*/  SHF.L.U32 R10, R9, 0x1f, RZ ;  /* 0x0000001f090a7819 */ /* 0x000fe200000006ff */
[-C--:B------:R-:W-:Y:S01]  /*8d90*/  FMUL R88, R88, R15.reuse ;  /* 0x0000000f58587220 */ /* 0x080fe20000400000 */
[----:B------:R-:W-:Y:S01]  /*8da0*/  FADD R82, R107, R82 ;  /* 0x000000526b527221 */ /* 0x000fe20000000000 */
[----:B--2---:R-:W-:Y:S01]  /*8db0*/  @!P4 FMUL R84, R84, R84 ;  /* 0x000000545454c220 */ /* 0x004fe20000400000 */
[----:B------:R1:W2:Y:S01]  /*8dc0*/  SYNCS.PHASECHK.TRANS64.TRYWAIT P2, [UR6+0xc000], R10 ;  /* 0x00c0000aff0075a7 */ /* 0x0002a20008040146 */
[----:B------:R-:W-:Y:S01]  /*8dd0*/  F2FP.F16.F32.PACK_AB R25, R33, R104 ;  /* 0x000000682119723e */ /* 0x000fe200000000ff */
[----:B------:R-:W-:Y:S01]  /*8de0*/  FADD R87, R87, R82 ;  /* 0x0000005257577221 */ /* 0x000fe20000000000 */
[----:B------:R-:W-:Y:S01]  /*8df0*/  F2FP.F16.F32.PACK_AB R31, R43, R72 ;  /* 0x000000482b1f723e */ /* 0x000fe200000000ff */
[----:B------:R-:W-:Y:S01]  /*8e00*/  FMUL R89, R89, R15 ;  /* 0x0000000f59597220 */ /* 0x000fe20000400000 */
[----:B------:R-:W-:Y:S01]  /*8e10*/  F2FP.F16.F32.PACK_AB R33, R47, R46 ;  /* 0x0000002e2f21723e */ /* 0x000fe200000000ff */
[----:B------:R-:W-:Y:S01]  /*8e20*/  FFMA R3, R84, R3, R87 ;  /* 0x0000000354037223 */ /* 0x000fe20000000057 */
[----:B------:R-:W-:Y:S01]  /*8e30*/  F2FP.F16.F32.PACK_AB R35, R51, R50 ;  /* 0x000000323323723e */ /* 0x000fe200000000ff */
[-C--:B------:R-:W-:Y:S01]  /*8e40*/  FMUL R92, R92, R15.reuse ;  /* 0x0000000f5c5c7220 */ /* 0x080fe20000400000 */
[----:B------:R-:W-:Y:S01]  /*8e50*/  F2FP.F16.F32.PACK_AB R36, R41, R36 ;  /* 0x000000242924723e */ /* 0x000fe200000000ff */
[-C--:B------:R-:W-:Y:S01]  /*8e60*/  FMUL R93, R93, R15.reuse ;  /* 0x0000000f5d5d7220 */ /* 0x080fe20000400000 */
[----:B------:R-:W-:Y:S01]  /*8e70*/  F2FP.F16.F32.PACK_AB R37, R55, R54 ;  /* 0x000000363725723e */ /* 0x000fe200000000ff */
[-C--:B------:R-:W-:Y:S01]  /*8e80*/  FMUL R96, R96, R15.reuse ;  /* 0x0000000f60607220 */ /* 0x080fe20000400000 */
        /* <DEDUP_REMOVED lines=25> */
[----:B------:R-:W-:Y:S01]  /*9020*/  F2FP.F16.F32.PACK_AB R54, R56, R77 ;  /* 0x0000004d3836723e */ /* 0x000fe200000000ff */
[----:B-12---:R-:W-:Y:S06]  /*9030*/  @!P0 BRA `(.L_x_39) ;  /* 0x0000000000048947 */ /* 0x006fec0003800000 */
[----:B------:R-:W-:Y:S01]  /*9040*/  BPT.TRAP 0x1 ;  /* 0x000000040000795c */ /* 0x000fe20000300000 */
.L_x_39:
[----:B------:R-:W-:Y:S05]  /*9050*/  @P2 BRA `(.L_x_40) ;  /* 0x0000000000082947 */ /* 0x000fea0003800000 */
[----:B------:R-:W1:Y:S02]  /*9060*/  SYNCS.PHASECHK.TRANS64.TRYWAIT P2, [UR6+0xc000], R10 ;  /* 0x00c0000aff0075a7 */ /* 0x000e640008040146 */
[----:B-1----:R-:W-:Y:S05]  /*9070*/  @!P2 BRA `(.L_x_41) ;  /* 0x0000002400eca947 */ /* 0x002fea0003800000 */
.L_x_40:
        /* <DEDUP_REMOVED lines=43> */
.L_x_42:
[----:B------:R-:W-:-:S04]  /*9330*/  ULEA UR6, UR13, UR38, 0x3 ;  /* 0x000000260d067291 */ /* 0x000fc8000f8e183f */
[----:B------:R-:W-:-:S04]  /*9340*/  UIADD3 UR6, UR6, 0xc028, URZ ;  /* 0x0000c02806067890 */ /* 0x000fc8000fffe03f */
[----:B------:R-:W-:-:S09]  /*9350*/  UPRMT UR6, URZ, 0x654, UR6 ;  /* 0x000006543f067896 */ /* 0x000fd20008000006 */
[----:B------:R-:W-:Y:S01]  /*9360*/  SYNCS.ARRIVE.TRANS64.RED.A1T0 RZ, [UR6], RZ ;  /* 0x000000ffffff79a7 */ /* 0x000fe20008100406 */
[----:B------:R-:W-:Y:S05]  /*9370*/  @P1 BRA `(.L_x_43) ;  /* 0x0000000000041947 */ /* 0x000fea0003800000 */
[----:B------:R-:W-:Y:S01]  /*9380*/  BPT.TRAP 0x1 ;  /* 0x000000040000795c */ /* 0x000fe20000300000 */
.L_x_43:
[----:B------:R-:W-:-:S04]  /*9390*/  UIADD3 UR13, UR13, 0x1, URZ ;  /* 0x000000010d0d7890 */ /* 0x000fc8000fffe03f */
[----:B------:R-:W-:-:S04]  /*93a0*/  UISETP.NE.AND UP0, UPT, UR13, 0x5, UPT ;  /* 0x000000050d00788c */ /* 0x000fc8000bf05270 */
[----:B------:R-:W-:Y:S01]  /*93b0*/  USEL UR13, UR13, URZ, UP0 ;  /* 0x0000003f0d0d7287 */ /* 0x000fe20008000000 */
[----:B------:R-:W-:Y:S11]  /*93c0*/  @!P0 BRA `(.L_x_44) ;  /* 0x0000000000048947 */ /* 0x000ff60003800000 */
[----:B------:R-:W-:Y:S01]  /*93d0*/  BPT.TRAP 0x1 ;  /* 0x000000040000795c */ /* 0x000fe20000300000 */
.L_x_44:
[----:B------:R-:W-:-:S04]  /*93e0*/  ULEA UR6, UR13, UR38, 0x3 ;  /* 0x000000260d067291 */ /* 0x000fc8000f8e183f */
[----:B------:R-:W-:-:S04]  /*93f0*/  UIADD3 UR6, UR6, 0xc028, URZ ;  /* 0x0000c02806067890 */ /* 0x000fc8000fffe03f */
[----:B------:R-:W-:-:S09]  /*9400*/  UPRMT UR6, URZ, 0x654, UR6 ;  /* 0x000006543f067896 */ /* 0x000fd20008000006 */
[----:B------:R-:W-:Y:S01]  /*9410*/  SYNCS.ARRIVE.TRANS64.RED.A1T0 RZ, [UR6], RZ ;  /* 0x000000ffffff79a7 */ /* 0x000fe20008100406 */
[----:B------:R-:W-:Y:S05]  /*9420*/  @P1 BRA `(.L_x_45) ;  /* 0x0000000000041947 */ /* 0x000fea0003800000 */
[----:B------:R-:W-:Y:S01]  /*9430*/  BPT.TRAP 0x1 ;  /* 0x000000040000795c */ /* 0x000fe20000300000 */
.L_x_45:
[----:B------:R-:W-:Y:S01]  /*9440*/  UIADD3 UR15, UR15, 0x1, URZ ;  /* 0x000000010f0f7890 */ /* 0x000fe2000fffe03f */
[C---:B------:R-:W-:Y:S01]  /*9450*/  ISETP.GT.AND P2, PT, R8.reuse, 0x1, PT ;  /* 0x000000010800780c */ /* 0x040fe20003f44270 */
[----:B------:R-:W-:Y:S01]  /*9460*/  UIADD3 UR13, UR13, 0x1, URZ ;  /* 0x000000010d0d7890 */ /* 0x000fe2000fffe03f */
[----:B------:R-:W-:Y:S01]  /*9470*/  IADD3 R8, R8, -0x1, RZ ;  /* 0xffffffff08087810 */ /* 0x000fe20007ffe0ff */
[----:B------:R-:W-:Y:S01]  /*9480*/  UISETP.NE.AND UP1, UPT, UR15, 0x5, UPT ;  /* 0x000000050f00788c */ /* 0x000fe2000bf25270 */
[----:B------:R-:W-:Y:S01]  /*9490*/  VIADD R7, R7, 0x80 ;  /* 0x0000008007077836 */ /* 0x000fe20000000000 */
[----:B------:R-:W-:Y:S01]  /*94a0*/  UISETP.NE.AND UP0, UPT, UR13, 0x5, UPT ;  /* 0x000000050d00788c */ /* 0x000fe2000bf05270 */
[----:B-1----:R-:W-:Y:S01]  /*94b0*/  IMAD.MOV.U32 R10, RZ, RZ, R5 ;  /* 0x000000ffff0a7224 */ /* 0x002fe200078e0005 */
[----:B------:R-:W-:Y:S01]  /*94c0*/  USEL UR6, URZ, 0x1, UP1 ;  /* 0x000000013f067887 */ /* 0x000fe20008800000 */
[----:B------:R-:W-:Y:S01]  /*94d0*/  MOV R11, R6 ;  /* 0x00000006000b7202 */ /* 0x000fe20000000f00 */
[----:B------:R-:W-:-:S02]  /*94e0*/  USEL UR13, UR13, URZ, UP0 ;  /* 0x0000003f0d0d7287 */ /* 0x000fc40008000000 */
[----:B------:R-:W-:Y:S02]  /*94f0*/  USEL UR15, UR15, URZ, UP1 ;  /* 0x0000003f0f0f7287 */ /* 0x000fe40008800000 */
[----:B------:R-:W-:Y:S01]  /*9500*/  LOP3.LUT R9, R9, UR6, RZ, 0x3c, !PT ;  /* 0x0000000609097c12 */ /* 0x000fe2000f8e3cff */
[----:B------:R-:W-:Y:S09]  /*9510*/  @P2 BRA `(.L_x_46) ;  /* 0xffffffcc00bc2947 */ /* 0x000ff2000383ffff */
.L_x_35:
[----:B------:R-:W1:Y:S01]  /*9520*/  SHFL.BFLY PT, R7, R4, 0x1, 0x1f ;  /* 0x0c201f0004077f89 */ /* 0x000e6200000e0000 */
[----:B------:R-:W-:Y:S01]  /*9530*/  BSSY B0, `(.L_x_47) ;  /* 0x0000024000007945 */ /* 0x000fe20003800000 */
[----:B------:R-:W-:Y:S02]  /*9540*/  IMAD.MOV.U32 R9, RZ, RZ, 0x7f800000 ;  /* 0x7f800000ff097424 */ /* 0x000fe400078e00ff */
[----:B------:R-:W2:Y:S01]  /*9550*/  SHFL.BFLY PT, R0, R3, 0x1, 0x1f ;  /* 0x0c201f0003007f89 */ /* 0x000ea200000e0000 */
[----:B------:R-:W-:Y:S02]  /*9560*/  IMAD.MOV.U32 R10, RZ, RZ, 0x3f800000 ;  /* 0x3f800000ff0a7424 */ /* 0x000fe400078e00ff */
[----:B------:R-:W-:Y:S02]  /*9570*/  IMAD.MOV.U32 R11, RZ, RZ, 0x7f800000 ;  /* 0x7f800000ff0b7424 */ /* 0x000fe400078e00ff */
[----:B-1----:R-:W-:Y:S01]  /*9580*/  FADD R7, R7, R4 ;  /* 0x0000000407077221 */ /* 0x002fe20000000000 */
[----:B--2---:R-:W-:-:S04]  /*9590*/  FADD R16, R0, R3 ;  /* 0x0000000300107221 */ /* 0x004fc80000000000 */
[----:B------:R-:W1:Y:S01]  /*95a0*/  SHFL.BFLY PT, R2, R7, 0x2, 0x1f ;  /* 0x0c401f0007027f89 */ /* 0x000e6200000e0000 */
[----:B------:R-:W-:-:S03]  /*95b0*/  MOV R0, 0x3f800000 ;  /* 0x3f80000000007802 */ /* 0x000fc60000000f00 */
[----:B------:R-:W2:Y:S01]  /*95c0*/  SHFL.BFLY PT, R17, R16, 0x2, 0x1f ;  /* 0x0c401f0010117f89 */ /* 0x000ea200000e0000 */
[C---:B-1----:R-:W-:Y:S01]  /*95d0*/  FSETP.NE.AND P0, PT, R7.reuse, -R2, PT ;  /* 0x800000020700720b */ /* 0x042fe20003f05000 */
[----:B------:R-:W-:Y:S01]  /*95e0*/  FADD R2, R7, R2 ;  /* 0x0000000207027221 */ /* 0x000fe20000000000 */
[----:B--2---:R-:W-:-:S11]  /*95f0*/  FADD R8, R16, R17 ;  /* 0x0000001110087221 */ /* 0x004fd60000000000 */
[----:B------:R-:W-:Y:S05]  /*9600*/  @!P0 BRA `(.L_x_48) ;  /* 0x0000000000588947 */ /* 0x000fea0003800000 */
[----:B------:R-:W-:Y:S01]  /*9610*/  IMAD.MOV.U32 R4, RZ, RZ, R2 ;  /* 0x000000ffff047224 */ /* 0x000fe200078e0002 */
[----:B------:R-:W-:Y:S04]  /*9620*/  BSSY B1, `(.L_x_49) ;  /* 0x000000d000017945 */ /* 0x000fe80003800000 */
[----:B------:R-:W-:-:S04]  /*9630*/  IADD3 R0, R4, 0x1800000, RZ ;  /* 0x0180000004007810 */ /* 0x000fc80007ffe0ff */
[----:B------:R-:W-:-:S04]  /*9640*/  LOP3.LUT R0, R0, 0x7f800000, RZ, 0xc0, !PT ;  /* 0x7f80000000007812 */ /* 0x000fc800078ec0ff */
[----:B------:R-:W-:-:S13]  /*9650*/  ISETP.GT.U32.AND P0, PT, R0, 0x1ffffff, PT ;  /* 0x01ffffff0000780c */ /* 0x000fda0003f04070 */
[----:B------:R-:W-:Y:S05]  /*9660*/  @P0 BRA `(.L_x_50) ;  /* 0x0000000000100947 */ /* 0x000fea0003800000 */
[----:B------:R-:W-:Y:S01]  /*9670*/  IMAD.MOV.U32 R2, RZ, RZ, R4 ;  /* 0x000000ffff027224 */ /* 0x000fe200078e0004 */
[----:B------:R-:W-:-:S07]  /*9680*/  MOV R15, 0x96a0 ;  /* 0x000096a0000f7802 */ /* 0x000fce0000000f00 */
[----:B------:R-:W-:Y:S05]  /*9690*/  CALL.REL.NOINC `($__internal_0_$__cuda_sm20_rcp_rn_f32_slowpath) ;  /* 0x00000024000c7944 */ /* 0x000fea0003c00000 */
[----:B------:R-:W-:Y:S05]  /*96a0*/  BRA `(.L_x_51) ;  /* 0x0000000000107947 */ /* 0x000fea0003800000 */
.L_x_50:
[----:B------:R-:W1:Y:S02]  /*96b0*/  MUFU.RCP R3, R4 ;  /* 0x0000000400037308 */ /* 0x000e640000001000 */
[----:B-1----:R-:W-:-:S04]  /*96c0*/  FFMA R0, R4, R3, -1 ;  /* 0xbf80000004007423 */ /* 0x002fc80000000003 */
[----:B------:R-:W-:-:S04]  /*96d0*/  FADD.FTZ R0, -R0, -RZ ;  /* 0x800000ff00007221 */ /* 0x000fc80000010100 */
[----:B------:R-:W-:-:S07]  /*96e0*/  FFMA R0, R3, R0, R3 ;  /* 0x0000000003007223 */ /* 0x000fce0000000003 */
.L_x_51:
[----:B------:R-:W-:Y:S05]  /*96f0*/  BSYNC B1 ;  /* 0x0000000000017941 */ /* 0x000fea0003800000 */
.L_x_49:
[----:B------:R-:W-:Y:S01]  /*9700*/  FSETP.GEU.AND P0, PT, |R4|, 1.175494350822287508e-38, PT ;  /* 0x008000000400780b */ /* 0x000fe20003f0e200 */
[----:B------:R-:W-:-:S12]  /*9710*/  ULDC UR4, c[0x0][0x600] ;  /* 0x0001800000047ab9 */ /* 0x000fd80000000800 */
[----:B------:R-:W-:-:S04]  /*9720*/  @!P0 FMUL R4, R4, 16777216 ;  /* 0x4b80000004048820 */ /* 0x000fc80000400000 */
[----:B------:R-:W1:Y:S02]  /*9730*/  MUFU.LG2 R2, R4 ;  /* 0x0000000400027308 */ /* 0x000e640000000c00 */
[----:B-1----:R-:W-:-:S04]  /*9740*/  @!P0 FADD R2, R2, -24 ;  /* 0xc1c0000002028421 */ /* 0x002fc80000000000 */
[----:B------:R-:W-:-:S04]  /*9750*/  FMUL R2, R2, 0.69314718246459960938 ;  /* 0x3f31721802027820 */ /* 0x000fc80000400000 */
[----:B------:R-:W-:-:S07]  /*9760*/  FFMA R11, R5, UR4, R2 ;  /* 0x00000004050b7c23 */ /* 0x000fce0008000002 */
.L_x_48:
[----:B------:R-:W-:Y:S05]  /*9770*/  BSYNC B0 ;  /* 0x0000000000007941 */ /* 0x000fea0003800000 */
.L_x_47:
[----:B------:R-:W-:Y:S01]  /*9780*/  FSETP.NE.AND P0, PT, R16, -R17, PT ;  /* 0x800000111000720b */ /* 0x000fe20003f05000 */
[----:B------:R-:W-:Y:S01]  /*9790*/  ULDC UR4, c[0x0][0x608] ;  /* 0x0001820000047ab9 */ /* 0x000fe20000000800 */
[----:B------:R-:W-:Y:S01]  /*97a0*/  BSSY B0, `(.L_x_52) ;  /* 0x0000021000007945 */ /* 0x000fe20003800000 */
[----:B------:R-:W-:-:S04]  /*97b0*/  FMUL R0, R0, UR4 ;  /* 0x0000000400007c20 */ /* 0x000fc80008400000 */
        /* <DEDUP_REMOVED lines=8> */
[----:B------:R-:W-:Y:S06]  /*9840*/  @!P0 BRA `(.L_x_53) ;  /* 0x0000000000588947 */ /* 0x000fec0003800000 */
[----:B------:R-:W-:Y:S01]  /*9850*/  VIADD R0, R8, 0x1800000 ;  /* 0x0180000008007836 */ /* 0x000fe20000000000 */
[----:B------:R-:W-:Y:S04]  /*9860*/  BSSY B1, `(.L_x_54) ;  /* 0x000000d000017945 */ /* 0x000fe80003800000 */
[----:B------:R-:W-:-:S04]  /*9870*/  LOP3.LUT R0, R0, 0x7f800000, RZ, 0xc0, !PT ;  /* 0x7f80000000007812 */ /* 0x000fc800078ec0ff */
[----:B------:R-:W-:-:S13]  /*9880*/  ISETP.GT.U32.AND P0, PT, R0, 0x1ffffff, PT ;  /* 0x01ffffff0000780c */ /* 0x000fda0003f04070 */
[----:B------:R-:W-:Y:S05]  /*9890*/  @P0 BRA `(.L_x_55) ;  /* 0x0000000000140947 */ /* 0x000fea0003800000 */
[----:B------:R-:W-:Y:S02]  /*98a0*/  MOV R2, R8 ;  /* 0x0000000800027202 */ /* 0x000fe40000000f00 */
[----:B------:R-:W-:-:S07]  /*98b0*/  MOV R15, 0x98d0 ;  /* 0x000098d0000f7802 */ /* 0x000fce0000000f00 */
[----:B------:R-:W-:Y:S05]  /*98c0*/  CALL.REL.NOINC `($__internal_0_$__cuda_sm20_rcp_rn_f32_slowpath) ;  /* 0x0000002000807944 */ /* 0x000fea0003c00000 */
[----:B------:R-:W-:Y:S01]  /*98d0*/  IMAD.MOV.U32 R10, RZ, RZ, R0 ;  /* 0x000000ffff0a7224 */ /* 0x000fe200078e0000 */
[----:B------:R-:W-:Y:S06]  /*98e0*/  BRA `(.L_x_56) ;  /* 0x0000000000107947 */ /* 0x000fec0003800000 */
.L_x_55:
[----:B------:R-:W1:Y:S02]  /*98f0*/  MUFU.RCP R3, R8 ;  /* 0x0000000800037308 */ /* 0x000e640000001000 */
[----:B-1----:R-:W-:-:S04]  /*9900*/  FFMA R0, R8, R3, -1 ;  /* 0xbf80000008007423 */ /* 0x002fc80000000003 */
[----:B------:R-:W-:-:S04]  /*9910*/  FADD.FTZ R0, -R0, -RZ ;  /* 0x800000ff00007221 */ /* 0x000fc80000010100 */
[----:B------:R-:W-:-:S07]  /*9920*/  FFMA R10, R3, R0, R3 ;  /* 0x00000000030a7223 */ /* 0x000fce0000000003 */
.L_x_56:
[----:B------:R-:W-:Y:S05]  /*9930*/  BSYNC B1 ;  /* 0x0000000000017941 */ /* 0x000fea0003800000 */
.L_x_54:
[----:B------:R-:W-:Y:S01]  /*9940*/  FSETP.GEU.AND P0, PT, |R8|, 1.175494350822287508e-38, PT ;  /* 0x008000000800780b */ /* 0x000fe20003f0e200 */
[----:B------:R-:W-:-:S12]  /*9950*/  ULDC UR4, c[0x0][0x600] ;  /* 0x0001800000047ab9 */ /* 0x000fd80000000800 */
[----:B------:R-:W-:-:S04]  /*9960*/  @!P0 FMUL R8, R8, 16777216 ;  /* 0x4b80000008088820 */ /* 0x000fc80000400000 */
[----:B------:R-:W1:Y:S02]  /*9970*/  MUFU.LG2 R0, R8 ;  /* 0x0000000800007308 */ /* 0x000e640000000c00 */
[----:B-1----:R-:W-:-:S04]  /*9980*/  @!P0 FADD R0, R0, -24 ;  /* 0xc1c0000000008421 */ /* 0x002fc80000000000 */
[----:B------:R-:W-:-:S04]  /*9990*/  FMUL R9, R0, 0.69314718246459960938 ;  /* 0x3f31721800097820 */ /* 0x000fc80000400000 */
[----:B------:R-:W-:-:S07]  /*99a0*/  FFMA R9, R6, UR4, R9 ;  /* 0x0000000406097c23 */ /* 0x000fce0008000009 */
.L_x_53:
[----:B------:R-:W-:Y:S05]  /*99b0*/  BSYNC B0 ;  /* 0x0000000000007941 */ /* 0x000fea0003800000 */
.L_x_52:
[----:B------:R-:W-:Y:S01]  /*99c0*/  UISETP.NE.AND UP0, UPT, UR36, 0x1, UPT ;  /* 0x000000012400788c */ /* 0x000fe2000bf05270 */
[----:B------:R-:W1:Y:S03]  /*99d0*/  S2R R2, SR_TID.X ;  /* 0x0000000000027919 */ /* 0x000e660000002100 */
[----:B------:R-:W-:-:S06]  /*99e0*/  USEL UR4, URZ, 0x1, UP0 ;  /* 0x000000013f047887 */ /* 0x000fcc0008000000 */
[----:B------:R-:W-:Y:S01]  /*99f0*/  IMAD.U32 R0, RZ, RZ, UR4 ;  /* 0x00000004ff007e24 */ /* 0x000fe2000f8e00ff */
[----:B------:R-:W-:Y:S02]  /*9a00*/  ULDC UR4, c[0x0][0x608] ;  /* 0x0001820000047ab9 */ /* 0x000fe40000000800 */
[----:B------:R-:W-:Y:S02]  /*9a10*/  FMUL R10, R10, UR4 ;  /* 0x000000040a0a7c20 */ /* 0x000fe40008400000 */
[----:B------:R-:W-:-:S04]  /*9a20*/  SHF.L.U32 R0, R0, 0x1f, RZ ;  /* 0x0000001f00007819 */ /* 0x000fc800000006ff */
[----:B------:R-:W2:Y:S01]  /*9a30*/  SYNCS.PHASECHK.TRANS64.TRYWAIT P0, [UR16+0x8], R0 ;  /* 0x00000800ff0075a7 */ /* 0x000ea20008000150 */
[C---:B-1----:R-:W-:Y:S02]  /*9a40*/  LOP3.LUT P1, RZ, R2.reuse, 0x3, RZ, 0xc0, !PT ;  /* 0x0000000302ff7812 */ /* 0x042fe4000782c0ff */
[----:B------:R-:W-:Y:S01]  /*9a50*/  LOP3.LUT R16, R2, 0x7f, RZ, 0xc0, !PT ;  /* 0x0000007f02107812 */ /* 0x000fe200078ec0ff */
[----:B--2---:R-:W-:Y:S10]  /*9a60*/  @!P0 BRA `(.L_x_57) ;  /* 0x0000001c00888947 */ /* 0x004ff40003800000 */
.L_x_105:
[----:B------:R-:W-:Y:S01]  /*9a70*/  ULDC.64 UR10, c[0x0][0x208] ;  /* 0x00008200000a7ab9 */ /* 0x000fe20000000a00 */
[----:B------:R-:W-:Y:S01]  /*9a80*/  BSSY B0, `(.L_x_58) ;  /* 0x0000019000007945 */ /* 0x000fe20003800000 */
[----:B------:R-:W-:-:S03]  /*9a90*/  SHF.R.U32.HI R17, RZ, 0x5, R16 ;  /* 0x00000005ff117819 */ /* 0x000fc60000011610 */
[----:B------:R-:W-:Y:S05]  /*9aa0*/  @P1 BRA `(.L_x_59) ;  /* 0x0000000000581947 */ /* 0x000fea0003800000 */
[----:B------:R-:W2:Y:S01]  /*9ab0*/  S2UR UR4, SR_CTAID.Y ;  /* 0x00000000000479c3 */ /* 0x000ea20000002600 */
[----:B-1----:R-:W-:Y:S01]  /*9ac0*/  SHF.R.U32.HI R0, RZ, 0x2, R2 ;  /* 0x00000002ff007819 */ /* 0x002fe20000011602 */
[----:B------:R-:W-:Y:S01]  /*9ad0*/  USHF.L.U32 UR8, UR37, 0x6, URZ ;  /* 0x0000000625087899 */ /* 0x000fe2000800063f */
[----:B------:R-:W-:Y:S01]  /*9ae0*/  SHF.L.U32 R3, R17, 0x4, RZ ;  /* 0x0000000411037819 */ /* 0x000fe200000006ff */
[----:B------:R-:W-:Y:S01]  /*9af0*/  ULDC.64 UR6, c[0x0][0x688] ;  /* 0x0001a20000067ab9 */ /* 0x000fe20000000a00 */
[----:B------:R-:W-:-:S03]  /*9b00*/  LOP3.LUT R0, R0, 0x7, RZ, 0xc0, !PT ;  /* 0x0000000700007812 */ /* 0x000fc600078ec0ff */
[----:B------:R-:W1:Y:S01]  /*9b10*/  S2UR UR5, SR_CTAID.Z ;  /* 0x00000000000579c3 */ /* 0x000e620000002700 */
[----:B------:R-:W-:-:S05]  /*9b20*/  LOP3.LUT R0, R3, 0xfffffff0, R0, 0xe2, !PT ;  /* 0xfffffff003007812 */ /* 0x000fca00078ee200 */
[----:B------:R-:W-:-:S04]  /*9b30*/  VIADD R3, R0, UR8 ;  /* 0x0000000800037c36 */ /* 0x000fc80008000000 */
[----:B------:R-:W-:Y:S01]  /*9b40*/  VIADD R2, R3, 0x8 ;  /* 0x0000000803027836 */ /* 0x000fe20000000000 */
[----:B--2---:R-:W-:-:S04]  /*9b50*/  UIMAD UR4, UR4, UR6, UR8 ;  /* 0x00000006040472a4 */ /* 0x004fc8000f8e0208 */
[----:B-1----:R-:W-:-:S03]  /*9b60*/  UIMAD UR4, UR5, UR7, UR4 ;  /* 0x00000007050472a4 */ /* 0x002fc6000f8e0204 */
[----:B------:R-:W-:Y:S02]  /*9b70*/  ULDC UR5, c[0x0][0x288] ;  /* 0x0000a20000057ab9 */ /* 0x000fe40000000800 */
[----:B------:R-:W-:Y:S02]  /*9b80*/  ISETP.GE.U32.AND P0, PT, R3, UR5, PT ;  /* 0x0000000503007c0c */ /* 0x000fe4000bf06070 */
[----:B------:R-:W-:Y:S02]  /*9b90*/  IADD3 R0, P2, R0, UR4, RZ ;  /* 0x0000000400007c10 */ /* 0x000fe4000ff5e0ff */
[----:B------:R-:W-:Y:S01]  /*9ba0*/  ISETP.GE.U32.AND P1, PT, R2, UR5, PT ;  /* 0x0000000502007c0c */ /* 0x000fe2000bf26070 */
[----:B------:R-:W-:Y:S01]  /*9bb0*/  ULDC.64 UR4, c[0x0][0x680] ;  /* 0x0001a00000047ab9 */ /* 0x000fe20000000a00 */
[----:B------:R-:W-:Y:S02]  /*9bc0*/  IADD3.X R3, RZ, RZ, RZ, P2, !PT ;  /* 0x000000ffff037210 */ /* 0x000fe400017fe4ff */
[----:B------:R-:W-:-:S04]  /*9bd0*/  LEA R2, P2, R0, UR4, 0x2 ;  /* 0x0000000400027c11 */ /* 0x000fc8000f8410ff */
[----:B------:R-:W-:-:S05]  /*9be0*/  LEA.HI.X R3, R0, UR5, R3, 0x2, P2 ;  /* 0x0000000500037c11 */ /* 0x000fca00090f1403 */
[----:B------:R2:W-:Y:S04]  /*9bf0*/  @!P0 STG.E desc[UR10][R2.64], R11 ;  /* 0x0000000b02008986 */ /* 0x0005e8000c10190a */
[----:B------:R2:W-:Y:S02]  /*9c00*/  @!P1 STG.E desc[UR10][R2.64+0x20], R9 ;  /* 0x0000200902009986 */ /* 0x0005e4000c10190a */
.L_x_59:
[----:B------:R-:W-:Y:S05]  /*9c10*/  BSYNC B0 ;  /* 0x0000000000007941 */ /* 0x000fea0003800000 */
.L_x_58:
[----:B------:R-:W-:Y:S01]  /*9c20*/  ULDC.64 UR4, c[0x0][0x730] ;  /* 0x0001cc0000047ab9 */ /* 0x000fe20000000a00 */
[-C--:B------:R-:W-:Y:S01]  /*9c30*/  FMUL R31, R90, R10.reuse ;  /* 0x0000000a5a1f7220 */ /* 0x080fe20000400000 */
[----:B------:R-:W-:Y:S01]  /*9c40*/  ISETP.NE.U32.AND P0, PT, RZ, UR4, PT ;  /* 0x00000004ff007c0c */ /* 0x000fe2000bf05070 */
[-C--:B------:R-:W-:Y:S01]  /*9c50*/  FMUL R91, R91, R10.reuse ;  /* 0x0000000a5b5b7220 */ /* 0x080fe20000400000 */
[-C--:B------:R-:W-:Y:S01]  /*9c60*/  FMUL R33, R94, R10.reuse ;  /* 0x0000000a5e217220 */ /* 0x080fe20000400000 */
[-C--:B------:R-:W-:Y:S01]  /*9c70*/  FMUL R95, R95, R10.reuse ;  /* 0x0000000a5f5f7220 */ /* 0x080fe20000400000 */
[----:B------:R-:W-:Y:S01]  /*9c80*/  ISETP.NE.AND.EX P0, PT, RZ, UR5, PT, P0 ;  /* 0x00000005ff007c0c */ /* 0x000fe2000bf05300 */
[-C--:B------:R-:W-:Y:S01]  /*9c90*/  FMUL R35, R98, R10.reuse ;  /* 0x0000000a62237220 */ /* 0x080fe20000400000 */
[-C--:B------:R-:W-:Y:S01]  /*9ca0*/  FMUL R99, R99, R10.reuse ;  /* 0x0000000a63637220 */ /* 0x080fe20000400000 */
[-C--:B------:R-:W-:Y:S01]  /*9cb0*/  FMUL R37, R102, R10.reuse ;  /* 0x0000000a66257220 */ /* 0x080fe20000400000 */
[----:B------:R-:W-:-:S09]  /*9cc0*/  FMUL R103, R103, R10 ;  /* 0x0000000a67677220 */ /* 0x000fd20000400000 */
[----:B------:R-:W-:Y:S05]  /*9cd0*/  @P0 BRA `(.L_x_60) ;  /* 0x0000000000200947 */ /* 0x000fea0003800000 */
[----:B------:R-:W-:Y:S02]  /*9ce0*/  ULDC.64 UR4, c[0x0][0x728] ;  /* 0x0001ca0000047ab9 */ /* 0x000fe40000000a00 */
[----:B------:R-:W-:-:S04]  /*9cf0*/  ISETP.NE.U32.AND P0, PT, RZ, UR4, PT ;  /* 0x00000004ff007c0c */ /* 0x000fc8000bf05070 */
[----:B------:R-:W-:-:S13]  /*9d00*/  ISETP.NE.AND.EX P0, PT, RZ, UR5, PT, P0 ;  /* 0x00000005ff007c0c */ /* 0x000fda000bf05300 */
[----:B------:R-:W-:Y:S05]  /*9d10*/  @!P0 BRA `(.L_x_61) ;  /* 0x00000000000c8947 */ /* 0x000fea0003800000 */
[----:B-12---:R-:W1:Y:S02]  /*9d20*/  LDC.64 R2, c[0x0][0x728] ;  /* 0x0001ca00ff027b82 */ /* 0x006e640000000a00 */
[----:B-1----:R4:W5:Y:S01]  /*9d30*/  LDG.E R2, desc[UR10][R2.64] ;  /* 0x0000000a02027981 */ /* 0x002962000c1e1900 */
[----:B------:R-:W-:Y:S05]  /*9d40*/  BRA `(.L_x_60) ;  /* 0x0000000000047947 */ /* 0x000fea0003800000 */
.L_x_61:
[----:B--2---:R-:W3:Y:S02]  /*9d50*/  LDC R2, c[0x0][0x720] ;  /* 0x0001c800ff027b82 */ /* 0x004ee40000000800 */
.L_x_60:
[----:B-1----:R-:W-:Y:S01]  /*9d60*/  MOV R0, RZ ;  /* 0x000000ff00007202 */ /* 0x002fe20000000f00 */
[----:B---3-5:R-:W-:-:S03]  /*9d70*/  IMAD.MOV.U32 R22, RZ, RZ, R2 ;  /* 0x000000ffff167224 */ /* 0x028fc600078e0002 */
[----:B------:R-:W-:-:S13]  /*9d80*/  LOP3.LUT P0, RZ, R0, 0x1bf, RZ, 0xc0, !PT ;  /* 0x000001bf00ff7812 */ /* 0x000fda000780c0ff */
[----:B------:R-:W-:Y:S05]  /*9d90*/  @!P0 BRA `(.L_x_62) ;  /* 0x0000000000408947 */ /* 0x000fea0003800000 */
[----:B------:R-:W-:Y:S01]  /*9da0*/  MOV R0, 0x0 ;  /* 0x0000000000007802 */ /* 0x000fe20000000f00 */
[----:B------:R-:W-:Y:S01]  /*9db0*/  ULDC.64 UR4, c[0x4][0x68] ;  /* 0x01001a0000047ab9 */ /* 0x000fe20000000a00 */
[----:B------:R-:W-:Y:S01]  /*9dc0*/  ULDC.64 UR6, c[0x4][0x8] ;  /* 0x0100020000067ab9 */ /* 0x000fe20000000a00 */
[----:B------:R-:W-:Y:S01]  /*9dd0*/  IMAD.U32 R4, RZ, RZ, UR4 ;  /* 0x00000004ff047e24 */ /* 0x000fe2000f8e00ff */
[----:B--2-4-:R1:W2:Y:S01]  /*9de0*/  LDC.64 R2, c[0x4][R0] ;  /* 0x0100000000027b82 */ /* 0x0142a20000000a00 */
[----:B------:R-:W-:Y:S01]  /*9df0*/  MOV R5, UR5 ;  /* 0x0000000500057c02 */ /* 0x000fe20008000f00 */
[----:B------:R-:W-:Y:S01]  /*9e00*/  ULDC.64 UR4, c[0x4][0x70] ;  /* 0x01001c0000047ab9 */ /* 0x000fe20000000a00 */
[----:B------:R-:W-:Y:S01]  /*9e10*/  MOV R10, UR6 ;  /* 0x00000006000a7c02 */ /* 0x000fe20008000f00 */
[----:B------:R-:W-:Y:S01]  /*9e20*/  IMAD.U32 R6, RZ, RZ, UR4 ;  /* 0x00000004ff067e24 */ /* 0x000fe2000f8e00ff */
[----:B------:R-:W-:Y:S01]  /*9e30*/  MOV R12, 0x1 ;  /* 0x00000001000c7802 */ /* 0x000fe20000000f00 */
[----:B------:R-:W-:-:S02]  /*9e40*/  IMAD.U32 R7, RZ, RZ, UR5 ;  /* 0x00000005ff077e24 */ /* 0x000fc4000f8e00ff */
[----:B------:R-:W-:Y:S02]  /*9e50*/  IMAD.U32 R11, RZ, RZ, UR7 ;  /* 0x00000007ff0b7e24 */ /* 0x000fe4000f8e00ff */
[----:B------:R-:W-:Y:S02]  /*9e60*/  IMAD.MOV.U32 R8, RZ, RZ, 0x70 ;  /* 0x00000070ff087424 */ /* 0x000fe400078e00ff */
[----:B-1----:R-:W-:-:S07]  /*9e70*/  IMAD.MOV.U32 R13, RZ, RZ, RZ ;  /* 0x000000ffff0d7224 */ /* 0x002fce00078e00ff */
[----:B------:R-:W-:-:S07]  /*9e80*/  LEPC R20, `(.L_x_62) ;  /* 0x000000001014794e */ /* 0x000fce0000000000 */
[----:B--2---:R-:W-:Y:S05]  /*9e90*/  CALL.ABS.NOINC R2 ;  /* 0x0000000002007343 */ /* 0x004fea0003c00000 */
.L_x_62:
[----:B--2-4-:R-:W-:Y:S01]  /*9ea0*/  MOV R3, UR36 ;  /* 0x0000002400037c02 */ /* 0x014fe20008000f00 */
[----:B------:R-:W-:-:S04]  /*9eb0*/  IMAD.U32 R18, RZ, RZ, UR38 ;  /* 0x00000026ff127e24 */ /* 0x000fc8000f8e00ff */
[----:B------:R-:W-:-:S04]  /*9ec0*/  IMAD R18, R3, 0x1200, R18 ;  /* 0x0000120003127824 */ /* 0x000fc800078e0212 */
[----:B------:R-:W-:-:S05]  /*9ed0*/  VIADD R19, R18, 0xffffee00 ;  /* 0xffffee0012137836 */ /* 0x000fca0000000000 */
[----:B------:R-:W-:-:S13]  /*9ee0*/  LOP3.LUT P0, RZ, R19, 0x1b0, RZ, 0xc0, !PT ;  /* 0x000001b013ff7812 */ /* 0x000fda000780c0ff */
[----:B------:R-:W-:Y:S05]  /*9ef0*/  @!P0 BRA `(.L_x_63) ;  /* 0x0000000000408947 */ /* 0x000fea0003800000 */
[----:B------:R-:W-:Y:S01]  /*9f00*/  MOV R0, 0x0 ;  /* 0x0000000000007802 */ /* 0x000fe20000000f00 */
[----:B------:R-:W-:Y:S01]  /*9f10*/  ULDC.64 UR4, c[0x4][0x68] ;  /* 0x01001a0000047ab9 */ /* 0x000fe20000000a00 */
[----:B------:R-:W-:Y:S01]  /*9f20*/  ULDC.64 UR6, c[0x4][0x8] ;  /* 0x0100020000067ab9 */ /* 0x000fe20000000a00 */
[----:B------:R-:W-:Y:S01]  /*9f30*/  IMAD.U32 R4, RZ, RZ, UR4 ;  /* 0x00000004ff047e24 */ /* 0x000fe2000f8e00ff */
[----:B------:R1:W2:Y:S01]  /*9f40*/  LDC.64 R2, c[0x4][R0] ;  /* 0x0100000000027b82 */ /* 0x0002a20000000a00 */
        /* <DEDUP_REMOVED lines=11> */
.L_x_63:
[----:B------:R-:W1:Y:S01]  /*a000*/  S2R R5, SR_TID.X ;  /* 0x0000000000057919 */ /* 0x000e620000002100 */
[----:B------:R-:W-:Y:S01]  /*a010*/  ULDC.64 UR4, c[0x0][0x730] ;  /* 0x0001cc0000047ab9 */ /* 0x000fe20000000a00 */
[----:B------:R-:W-:Y:S02]  /*a020*/  IADD3 R16, R16, 0x1f, RZ ;  /* 0x0000001f10107810 */ /* 0x000fe40007ffe0ff */
[----:B------:R-:W-:Y:S02]  /*a030*/  ISETP.NE.U32.AND P0, PT, RZ, UR4, PT ;  /* 0x00000004ff007c0c */ /* 0x000fe4000bf05070 */
[----:B------:R-:W-:Y:S02]  /*a040*/  ISETP.GT.U32.AND P1, PT, R16, 0x3e, PT ;  /* 0x0000003e1000780c */ /* 0x000fe40003f24070 */
[----:B------:R-:W-:-:S13]  /*a050*/  ISETP.NE.AND.EX P0, PT, RZ, UR5, PT, P0 ;  /* 0x00000005ff007c0c */ /* 0x000fda000bf05300 */
[----:B------:R-:W2:Y:S01]  /*a060*/  @P0 LDC R22, c[0x0][0x720] ;  /* 0x0001c800ff160b82 */ /* 0x000ea20000000800 */
[C---:B-1----:R-:W-:Y:S01]  /*a070*/  IMAD.SHL.U32 R0, R5.reuse, 0x20, RZ ;  /* 0x0000002005007824 */ /* 0x042fe200078e00ff */
[----:B------:R-:W-:Y:S02]  /*a080*/  SHF.R.U32.HI R3, RZ, 0x1, R5 ;  /* 0x00000001ff037819 */ /* 0x000fe40000011605 */
[----:B------:R-:W-:Y:S02]  /*a090*/  LOP3.LUT P0, RZ, R5, 0x4, RZ, 0xc0, !PT ;  /* 0x0000000405ff7812 */ /* 0x000fe4000780c0ff */
[C---:B------:R-:W-:Y:S02]  /*a0a0*/  LOP3.LUT R4, R0.reuse, 0xc0, RZ, 0xc0, !PT ;  /* 0x000000c000047812 */ /* 0x040fe400078ec0ff */
[----:B------:R-:W-:Y:S02]  /*a0b0*/  LOP3.LUT R2, R0, 0x20, RZ, 0xc0, !PT ;  /* 0x0000002000027812 */ /* 0x000fe400078ec0ff */
[----:B------:R-:W-:-:S02]  /*a0c0*/  LOP3.LUT R4, R4, 0x8, R3, 0xf8, !PT ;  /* 0x0000000804047812 */ /* 0x000fc400078ef803 */
[----:B------:R-:W-:Y:S01]  /*a0d0*/  SHF.L.U32 R3, R5, 0x2, RZ ;  /* 0x0000000205037819 */ /* 0x000fe200000006ff */
[----:B------:R-:W-:Y:S02]  /*a0e0*/  IMAD R2, R17, 0x200, R2 ;  /* 0x0000020011027824 */ /* 0x000fe400078e0202 */
[-C--:B--2---:R-:W-:Y:S01]  /*a0f0*/  FMUL R6, R33, R22.reuse ;  /* 0x0000001621067220 */ /* 0x084fe20000400000 */
[-C--:B------:R-:W-:Y:S01]  /*a100*/  FMUL R9, R95, R22.reuse ;  /* 0x000000165f097220 */ /* 0x080fe20000400000 */
[----:B------:R-:W-:Y:S01]  /*a110*/  LOP3.LUT R4, R4, 0x18, R3, 0x78, !PT ;  /* 0x0000001804047812 */ /* 0x000fe200078e7803 */
[-C--:B------:R-:W-:Y:S01]  /*a120*/  FMUL R8, R27, R22.reuse ;  /* 0x000000161b087220 */ /* 0x080fe20000400000 */
[----:B------:R-:W-:Y:S01]  /*a130*/  LOP3.LUT R3, R0, 0x100, RZ, 0xc0, !PT ;  /* 0x0000010000037812 */ /* 0x000fe200078ec0ff */
[-C--:B------:R-:W-:Y:S01]  /*a140*/  FMUL R11, R97, R22.reuse ;  /* 0x00000016610b7220 */ /* 0x080fe20000400000 */
[-C--:B------:R-:W-:Y:S01]  /*a150*/  FMUL R10, R35, R22.reuse ;  /* 0x00000016230a7220 */ /* 0x080fe20000400000 */
[----:B------:R-:W-:Y:S01]  /*a160*/  FMUL R13, R99, R22 ;  /* 0x00000016630d7220 */ /* 0x000fe20000400000 */
[----:B------:R-:W-:Y:S01]  /*a170*/  IADD3 R20, R4, R2, R3 ;  /* 0x0000000204147210 */ /* 0x000fe20007ffe003 */
[-C--:B------:R-:W-:Y:S01]  /*a180*/  FMUL R0, R23, R22.reuse ;  /* 0x0000001617007220 */ /* 0x080fe20000400000 */
[-C--:B------:R-:W-:Y:S01]  /*a190*/  FMUL R3, R89, R22.reuse ;  /* 0x0000001659037220 */ /* 0x080fe20000400000 */
[-C--:B------:R-:W-:Y:S01]  /*a1a0*/  FMUL R2, R31, R22.reuse ;  /* 0x000000161f027220 */ /* 0x080fe20000400000 */
[----:B------:R-:W-:Y:S01]  /*a1b0*/  FMUL R5, R91, R22 ;  /* 0x000000165b057220 */ /* 0x000fe20000400000 */
[----:B------:R-:W-:-:S02]  /*a1c0*/  IMAD R19, R20, 0x2, R19 ;  /* 0x0000000214137824 */ /* 0x000fc400078e0213 */
[-C--:B------:R-:W-:Y:S01]  /*a1d0*/  FMUL R4, R25, R22.reuse ;  /* 0x0000001619047220 */ /* 0x080fe20000400000 */
[-C--:B------:R-:W-:Y:S01]  /*a1e0*/  FMUL R7, R93, R22.reuse ;  /* 0x000000165d077220 */ /* 0x080fe20000400000 */
[-C--:B------:R-:W-:Y:S01]  /*a1f0*/  FMUL R12, R29, R22.reuse ;  /* 0x000000161d0c7220 */ /* 0x080fe20000400000 */
[-C--:B------:R-:W-:Y:S01]  /*a200*/  FMUL R15, R101, R22.reuse ;  /* 0x00000016650f7220 */ /* 0x080fe20000400000 */
[-C--:B------:R-:W-:Y:S01]  /*a210*/  FMUL R14, R37, R22.reuse ;  /* 0x00000016250e7220 */ /* 0x080fe20000400000 */
[----:B------:R-:W-:Y:S01]  /*a220*/  FMUL R17, R103, R22 ;  /* 0x0000001667117220 */ /* 0x000fe20000400000 */
[----:B------:R-:W-:Y:S01]  /*a230*/  F2FP.F16.F32.PACK_AB R27, R9, R6 ;  /* 0x00000006091b723e */ /* 0x000fe200000000ff */
[----:B------:R-:W-:Y:S01]  /*a240*/  VIADD R21, R19, 0x20 ;  /* 0x0000002013157836 */ /* 0x000fe20000000000 */
[----:B------:R-:W-:Y:S01]  /*a250*/  F2FP.F16.F32.PACK_AB R8, R11, R8 ;  /* 0x000000080b08723e */ /* 0x000fe200000000ff */
[----:B------:R-:W-:Y:S01]  /*a260*/  @P0 VIADD R21, R19, 0xffffffe0 ;  /* 0xffffffe013150836 */ /* 0x000fe20000000000 */
[----:B------:R-:W-:-:S02]  /*a270*/  F2FP.F16.F32.PACK_AB R9, R13, R10 ;  /* 0x0000000a0d09723e */ /* 0x000fc400000000ff */
[----:B------:R-:W-:Y:S02]  /*a280*/  F2FP.F16.F32.PACK_AB R24, R3, R0 ;  /* 0x000000000318723e */ /* 0x000fe400000000ff */
[----:B------:R-:W-:Y:S02]  /*a290*/  F2FP.F16.F32.PACK_AB R25, R5, R2 ;  /* 0x000000020519723e */ /* 0x000fe400000000ff */
[----:B------:R-:W-:Y:S02]  /*a2a0*/  F2FP.F16.F32.PACK_AB R26, R7, R4 ;  /* 0x00000004071a723e */ /* 0x000fe400000000ff */
[----:B------:R-:W-:Y:S02]  /*a2b0*/  F2FP.F16.F32.PACK_AB R10, R15, R12 ;  /* 0x0000000c0f0a723e */ /* 0x000fe400000000ff */
[----:B------:R-:W-:Y:S01]  /*a2c0*/  F2FP.F16.F32.PACK_AB R11, R17, R14 ;  /* 0x0000000e110b723e */ /* 0x000fe200000000ff */
[----:B------:R-:W-:Y:S06]  /*a2d0*/  @P1 BRA `(.L_x_64) ;  /* 0x0000000000041947 */ /* 0x000fec0003800000 */
[----:B------:R-:W-:-:S04]  /*a2e0*/  DEPBAR.LE SB0, 0x0 ;  /* 0x000080000000791a */ /* 0x000fc80000000000 */
.L_x_64:
[----:B------:R-:W-:Y:S05]  /*a2f0*/  WARPSYNC.ALL ;  /* 0x0000000000007948 */ /* 0x000fea0003800000 */
[----:B------:R-:W-:Y:S01]  /*a300*/  BAR.SYNC.DEFER_BLOCKING 0x1, 0x80 ;  /* 0x0042000000007b1d */ /* 0x000fe20000010000 */
[----:B------:R-:W-:-:S05]  /*a310*/  LEA R20, R20, R18, 0x1 ;  /* 0x0000001214147211 */ /* 0x000fca00078e08ff */
[----:B------:R-:W-:Y:S01]  /*a320*/  BSSY B0, `(.L_x_65) ;  /* 0x0000016000007945 */ /* 0x000fe20003800000 */
[----:B------:R1:W-:Y:S04]  /*a330*/  STSM.16.M88.4 [R20+-0x1200], R24 ;  /* 0xffee001814007844 */ /* 0x0003e80000000200 */
[----:B------:R1:W-:Y:S01]  /*a340*/  STSM.16.M88.4 [R21], R8 ;  /* 0x0000000815007844 */ /* 0x0003e20000000200 */
[----:B------:R-:W-:Y:S01]  /*a350*/  @!PT LDS RZ, [RZ] ;  /* 0x00000000fffff984 */ /* 0x000fe20000000800 */
[----:B------:R-:W-:Y:S01]  /*a360*/  @!PT LDS RZ, [RZ] ;  /* 0x00000000fffff984 */ /* 0x000fe20000000800 */
[----:B------:R-:W-:Y:S01]  /*a370*/  @!PT LDS RZ, [RZ] ;  /* 0x00000000fffff984 */ /* 0x000fe20000000800 */
[----:B------:R-:W-:Y:S01]  /*a380*/  @!PT LDS RZ, [RZ] ;  /* 0x00000000fffff984 */ /* 0x000fe20000000800 */
[----:B------:R2:W-:Y:S06]  /*a390*/  MEMBAR.ALL.CTA ;  /* 0x0000000000007992 */ /* 0x0005ec0000008000 */
[----:B--2---:R-:W2:Y:S02]  /*a3a0*/  FENCE.VIEW.ASYNC.S ;  /* 0x00000000000073c6 */ /* 0x004ea40000000000 */
[----:B--2---:R-:W-:Y:S06]  /*a3b0*/  BAR.SYNC.DEFER_BLOCKING 0x1, 0x80 ;  /* 0x0042000000007b1d */ /* 0x004fec0000010000 */
[----:B------:R-:W-:Y:S05]  /*a3c0*/  @P1 BRA `(.L_x_66) ;  /* 0x00000000002c1947 */ /* 0x000fea0003800000 */
[----:B------:R-:W-:Y:S01]  /*a3d0*/  S2UR UR12, SR_CTAID.Z ;  /* 0x00000000000c79c3 */ /* 0x000fe20000002700 */
[----:B------:R-:W-:Y:S01]  /*a3e0*/  R2UR UR8, R18 ;  /* 0x00000000120872ca */ /* 0x000fe200000e0000 */
[----:B------:R-:W-:Y:S01]  /*a3f0*/  ULDC.64 UR4, c[0x0][0x198] ;  /* 0x0000660000047ab9 */ /* 0x000fe20000000a00 */
[----:B------:R-:W-:Y:S02]  /*a400*/  USHF.L.U32 UR10, UR37, 0x6, URZ ;  /* 0x00000006250a7899 */ /* 0x000fe4000800063f */
[----:B------:R-:W-:Y:S01]  /*a410*/  UIADD3 UR4, UP0, UR4, 0x670, URZ ;  /* 0x0000067004047890 */ /* 0x000fe2000ff1e03f */
[----:B------:R-:W-:Y:S02]  /*a420*/  UMOV UR9, URZ ;  /* 0x0000003f00097c82 */ /* 0x000fe40008000000 */
[----:B------:R-:W2:Y:S01]  /*a430*/  S2UR UR11, SR_CTAID.Y ;  /* 0x00000000000b79c3 */ /* 0x000ea20000002600 */
[----:B------:R-:W-:-:S05]  /*a440*/  UIADD3.X UR5, URZ, UR5, URZ, UP0, !UPT ;  /* 0x000000053f057290 */ /* 0x000fca00087fe43f */
[----:B------:R-:W-:-:S09]  /*a450*/  UIADD3 UR8, UR8, -0x1200, URZ ;  /* 0xffffee0008087890 */ /* 0x000fd2000fffe03f */
[----:B--2---:R2:W-:Y:S02]  /*a460*/  UTMASTG.4D [UR8], [UR4] ;  /* 0x00000008040073b5 */ /* 0x0045e40008018000 */
[----:B--2---:R0:W-:Y:S02]  /*a470*/  UTMACMDFLUSH ;  /* 0x00000000000079b7 */ /* 0x0041e40000000000 */
.L_x_66:
[----:B------:R-:W-:Y:S05]  /*a480*/  BSYNC B0 ;  /* 0x0000000000007941 */ /* 0x000fea0003800000 */
.L_x_65:
[----:B------:R-:W-:Y:S01]  /*a490*/  UIADD3 UR36, UR36, -0x1, URZ ;  /* 0xffffffff24247890 */ /* 0x000fe2000fffe03f */
[----:B------:R-:W-:-:S04]  /*a4a0*/  DEPBAR.LE SB0, 0x0 ;  /* 0x000080000000791a */ /* 0x000fc80000000000 */
[----:B------:R-:W-:-:S04]  /*a4b0*/  USHF.L.U32 UR4, UR36, 0x3, URZ ;  /* 0x0000000324047899 */ /* 0x000fc8000800063f */
[----:B------:R-:W-:-:S04]  /*a4c0*/  ULOP3.LUT UR4, UR4, 0x8, URZ, 0xe2, !UPT ;  /* 0x0000000804047892 */ /* 0x000fc8000f8ee23f */
[----:B------:R-:W-:-:S06]  /*a4d0*/  ULOP3.LUT UR4, UR4, 0x18, URZ, 0x3c, !UPT ;  /* 0x0000001804047892 */ /* 0x000fcc000f8e3c3f */
[----:B------:R-:W-:-:S04]  /*a4e0*/  IMAD.U32 R0, RZ, RZ, UR4 ;  /* 0x00000004ff007e24 */ /* 0x000fc8000f8e00ff */
[----:B------:R-:W-:Y:S01]  /*a4f0*/  SYNCS.ARRIVE.TRANS64.A1T0 RZ, [R0+UR38+0xc090], RZ ;  /* 0x00c090ff00ff79a7 */ /* 0x000fe20008100026 */
[----:B------:R-:W-:Y:S05]  /*a500*/  EXIT ;  /* 0x000000000000794d */ /* 0x000fea0003800000 */
.L_x_6:
[----:B------:R-:W-:-:S08]  /*a510*/  UISETP.NE.AND UP0, UPT, UR10, 0x1, UPT ;  /* 0x000000010a00788c */ /* 0x000fd0000bf05270 */
[----:B------:R-:W1:-:S00]  /*a520*/  USETMAXREG.DEALLOC.CTAPOOL 0x18 ;  /* 0x00000018000079c8 */ /* 0x000e4000080e0500 */
[----:B------:R-:W-:-:S13]  /*a530*/  PLOP3.LUT P0, PT, PT, PT, UP0, 0x80, 0x0 ;  /* 0x000000000000781c */ /* 0x000fda0003f0f008 */
[----:B------:R-:W-:Y:S05]  /*a540*/  @P0 EXIT ;  /* 0x000000000000094d */ /* 0x000fea0003800000 */
[----:B------:R-:W2:Y:S01]  /*a550*/  S2UR UR11, SR_CTAID.X ;  /* 0x00000000000b79c3 */ /* 0x000ea20000002500 */
[----:B------:R-:W-:Y:S01]  /*a560*/  ULDC UR4, c[0x0][0x28c] ;  /* 0x0000a30000047ab9 */ /* 0x000fe20000000800 */
[----:B------:R-:W-:Y:S01]  /*a570*/  ELECT P3, URZ, PT ;  /* 0x00000000003f782f */ /* 0x000fe20003860000 */
[----:B------:R-:W-:Y:S01]  /*a580*/  BSSY B0, `(.L_x_67) ;  /* 0x0000030000007945 */ /* 0x000fe20003800000 */
[----:B------:R-:W-:Y:S01]  /*a590*/  UIADD3 UR5, UR4, 0x7f, URZ ;  /* 0x0000007f04057890 */ /* 0x000fe2000fffe03f */
[----:B-1----:R-:W-:Y:S01]  /*a5a0*/  CS2R R2, SRZ ;  /* 0x0000000000027805 */ /* 0x002fe2000001ff00 */
[----:B------:R-:W-:Y:S02]  /*a5b0*/  IMAD.MOV.U32 R7, RZ, RZ, RZ ;  /* 0x000000ffff077224 */ /* 0x000fe400078e00ff */
[----:B------:R-:W-:Y:S01]  /*a5c0*/  USHF.R.S32.HI UR7, URZ, 0x1f, UR5 ;  /* 0x0000001f3f077899 */ /* 0x000fe20008011405 */
[----:B------:R-:W1:Y:S03]  /*a5d0*/  S2UR UR20, SR_CTAID.Y ;  /* 0x00000000001479c3 */ /* 0x000e660000002600 */
[----:B------:R-:W-:-:S04]  /*a5e0*/  ULEA.HI UR7, UR7, UR5, URZ, 0x7 ;  /* 0x0000000507077291 */ /* 0x000fc8000f8f383f */
[----:B------:R-:W-:Y:S01]  /*a5f0*/  USHF.R.S32.HI UR7, URZ, 0x7, UR7 ;  /* 0x000000073f077899 */ /* 0x000fe20008011407 */
[----:B------:R-:W3:Y:S01]  /*a600*/  S2UR UR21, SR_CTAID.Z ;  /* 0x00000000001579c3 */ /* 0x000ee20000002700 */
[----:B--2---:R-:W-:-:S04]  /*a610*/  USHF.L.U32 UR11, UR11, 0x7, URZ ;  /* 0x000000070b0b7899 */ /* 0x004fc8000800063f */
[----:B------:R-:W-:-:S04]  /*a620*/  UIADD3 UR4, UR11, 0xff, URZ ;  /* 0x000000ff0b047890 */ /* 0x000fc8000fffe03f */
[----:B------:R-:W-:-:S04]  /*a630*/  USHF.R.U32.HI UR4, URZ, 0x7, UR4 ;  /* 0x000000073f047899 */ /* 0x000fc80008011604 */
[----:B------:R-:W-:-:S04]  /*a640*/  UISETP.LT.AND UP0, UPT, UR4, UR7, UPT ;  /* 0x000000070400728c */ /* 0x000fc8000bf01270 */
[----:B------:R-:W-:Y:S01]  /*a650*/  USEL UR4, UR4, UR7, UP0 ;  /* 0x0000000704047287 */ /* 0x000fe20008000000 */
[----:B-1-3--:R-:W-:Y:S11]  /*a660*/  @!P3 BRA `(.L_x_68) ;  /* 0x000000000084b947 */ /* 0x00aff60003800000 */
[----:B------:R-:W1:Y:S01]  /*a670*/  S2R R4, SR_CgaCtaId ;  /* 0x0000000000047919 */ /* 0x000e620000008800 */
[----:B------:R-:W-:Y:S02]  /*a680*/  MOV R3, 0x400 ;  /* 0x0000040000037802 */ /* 0x000fe40000000f00 */
[----:B------:R-:W-:Y:S02]  /*a690*/  MOV R5, 0x1 ;  /* 0x0000000100057802 */ /* 0x000fe40000000f00 */
[----:B-1----:R-:W-:Y:S02]  /*a6a0*/  LEA R4, R4, R3, 0x18 ;  /* 0x0000000304047211 */ /* 0x002fe400078ec0ff */
[----:B------:R-:W-:-:S04]  /*a6b0*/  SHF.L.U32 R3, R5, 0x1f, RZ ;  /* 0x0000001f05037819 */ /* 0x000fc800000006ff */
[----:B------:R-:W1:Y:S02]  /*a6c0*/  SYNCS.PHASECHK.TRANS64.TRYWAIT P0, [R4+URZ+0xc060], R3 ;  /* 0x00c06003040075a7 */ /* 0x000e64000800017f */
[----:B-1----:R-:W-:Y:S05]  /*a6d0*/  @!P0 BRA `(.L_x_69) ;  /* 0x0000001000848947 */ /* 0x002fea0003800000 */
.L_x_106:
[----:B------:R-:W-:Y:S01]  /*a6e0*/  ULOP3.LUT UR5, UR6, 0x2, URZ, 0xfc, !UPT ;  /* 0x0000000206057892 */ /* 0x000fe2000f8efc3f */
[----:B-1----:R-:W-:-:S03]  /*a6f0*/  @P2 IMAD.MOV.U32 R3, RZ, RZ, 0x1000 ;  /* 0x00001000ff032424 */ /* 0x002fc600078e00ff */
[----:B------:R-:W-:Y:S01]  /*a700*/  UPRMT UR5, UR5, 0x9910, URZ ;  /* 0x0000991005057896 */ /* 0x000fe2000800003f */
[----:B------:R1:W-:Y:S03]  /*a710*/  @P2 SYNCS.ARRIVE.TRANS64 RZ, [R4+URZ+0xc050], R3 ;  /* 0x00c0500304ff29a7 */ /* 0x0003e6000800003f */
[----:B------:R-:W-:-:S06]  /*a720*/  UISETP.NE.AND UP0, UPT, UR5, 0x2, UPT ;  /* 0x000000020500788c */ /* 0x000fcc000bf05270 */
[----:B------:R-:W-:-:S13]  /*a730*/  PLOP3.LUT P0, PT, PT, PT, UP0, 0x80, 0x0 ;  /* 0x000000000000781c */ /* 0x000fda0003f0f008 */
[----:B-1----:R-:W-:Y:S05]  /*a740*/  @P0 BRA `(.L_x_70) ;  /* 0x0000000000040947 */ /* 0x002fea0003800000 */
[----:B------:R-:W-:Y:S01]  /*a750*/  BPT.TRAP 0x1 ;  /* 0x000000040000795c */ /* 0x000fe20000300000 */
.L_x_70:
[----:B------:R-:W-:-:S04]  /*a760*/  LOP3.LUT P0, RZ, R0, 0x1f, RZ, 0xc0, !PT ;  /* 0x0000001f00ff7812 */ /* 0x000fc8000780c0ff */
[----:B------:R-:W-:-:S13]  /*a770*/  PLOP3.LUT P0, PT, P0, P2, PT, 0x2a, 0x0 ;  /* 0x000000000000781c */ /* 0x000fda0000704572 */
[----:B------:R-:W-:Y:S05]  /*a780*/  @P0 BRA `(.L_x_71) ;  /* 0x0000000000040947 */ /* 0x000fea0003800000 */
[----:B------:R-:W-:Y:S01]  /*a790*/  BPT.TRAP 0x1 ;  /* 0x000000040000795c */ /* 0x000fe20000300000 */
.L_x_71:
[----:B------:R-:W-:Y:S01]  /*a7a0*/  R2UR UR8, R4 ;  /* 0x00000000040872ca */ /* 0x000fe200000e0000 */
[----:B------:R-:W-:Y:S01]  /*a7b0*/  ULDC.64 UR12, c[0x0][0x198] ;  /* 0x00006600000c7ab9 */ /* 0x000fe20000000a00 */
[----:B------:R-:W-:Y:S01]  /*a7c0*/  UMOV UR16, 0x0 ;  /* 0x0000000000107882 */ /* 0x000fe20000000000 */
[----:B------:R-:W-:Y:S01]  /*a7d0*/  UIADD3 UR14, UP0, UR12, 0xf0, URZ ;  /* 0x000000f00c0e7890 */ /* 0x000fe2000ff1e03f */
[----:B------:R-:W-:Y:S01]  /*a7e0*/  IMAD.MOV.U32 R3, RZ, RZ, 0x1 ;  /* 0x00000001ff037424 */ /* 0x000fe200078e00ff */
[----:B------:R-:W-:Y:S01]  /*a7f0*/  UMOV UR17, 0x10000000 ;  /* 0x1000000000117882 */ /* 0x000fe20000000000 */
[----:B------:R-:W-:Y:S01]  /*a800*/  UMOV UR10, URZ ;  /* 0x0000003f000a7c82 */ /* 0x000fe20008000000 */
[----:B------:R-:W-:Y:S01]  /*a810*/  UIADD3.X UR15, URZ, UR13, URZ, UP0, !UPT ;  /* 0x0000000d3f0f7290 */ /* 0x000fe200087fe43f */
[----:B------:R-:W-:Y:S01]  /*a820*/  MOV R7, 0x40 ;  /* 0x0000004000077802 */ /* 0x000fe20000000f00 */
[----:B------:R-:W-:Y:S01]  /*a830*/  UMOV UR12, UR20 ;  /* 0x00000014000c7c82 */ /* 0x000fe20008000000 */
[----:B------:R-:W-:-:S03]  /*a840*/  UMOV UR13, UR21 ;  /* 0x00000015000d7c82 */ /* 0x000fc60008000000 */
[----:B------:R-:W-:-:S09]  /*a850*/  UIADD3 UR9, UR8, 0xc050, URZ ;  /* 0x0000c05008097890 */ /* 0x000fd2000fffe03f */
[----:B------:R1:W-:Y:S02]  /*a860*/  UTMALDG.4D [UR8], [UR14], desc[UR16] ;  /* 0x000010080e0075b4 */ /* 0x0003e40008019000 */
[----:B-1----:R-:W-:Y:S01]  /*a870*/  NOP ;  /* 0x0000000000007918 */ /* 0x002fe20000000000 */
.L_x_68:
[----:B------:R-:W-:Y:S05]  /*a880*/  BSYNC B0 ;  /* 0x0000000000007941 */ /* 0x000fea0003800000 */
.L_x_67:
[----:B------:R-:W-:Y:S01]  /*a890*/  ISETP.LT.AND P4, PT, RZ, UR4, P3 ;  /* 0x00000004ff007c0c */ /* 0x000fe20009f81270 */
[----:B------:R-:W-:-:S12]  /*a8a0*/  BSSY B0, `(.L_x_72) ;  /* 0x0000022000007945 */ /* 0x000fd80003800000 */
[----:B------:R-:W-:Y:S05]  /*a8b0*/  @!P4 BRA `(.L_x_73) ;  /* 0x000000000080c947 */ /* 0x000fea0003800000 */
[----:B------:R-:W1:Y:S01]  /*a8c0*/  S2R R5, SR_CgaCtaId ;  /* 0x0000000000057919 */ /* 0x000e620000008800 */
[----:B------:R-:W-:-:S04]  /*a8d0*/  MOV R2, 0x400 ;  /* 0x0000040000027802 */ /* 0x000fc80000000f00 */
[----:B-1----:R-:W-:Y:S01]  /*a8e0*/  LEA R5, R5, R2, 0x18 ;  /* 0x0000000205057211 */ /* 0x002fe200078ec0ff */
[----:B------:R-:W-:-:S05]  /*a8f0*/  IMAD.MOV.U32 R2, RZ, RZ, 0x1 ;  /* 0x00000001ff027424 */ /* 0x000fca00078e00ff */
[----:B------:R-:W-:-:S04]  /*a900*/  SHF.L.U32 R2, R2, 0x1f, RZ ;  /* 0x0000001f02027819 */ /* 0x000fc800000006ff */
[----:B------:R-:W1:Y:S02]  /*a910*/  SYNCS.PHASECHK.TRANS64.TRYWAIT P0, [R5+URZ+0xc028], R2 ;  /* 0x00c02802050075a7 */ /* 0x000e64000800017f */
[----:B-1----:R-:W-:Y:S05]  /*a920*/  @!P0 BRA `(.L_x_74) ;  /* 0x0000001000048947 */ /* 0x002fea0003800000 */
.L_x_107:
        /* <DEDUP_REMOVED lines=8> */
.L_x_75:
[----:B------:R-:W-:-:S04]  /*a9b0*/  LOP3.LUT P0, RZ, R0, 0x1f, RZ, 0xc0, !PT ;  /* 0x0000001f00ff7812 */ /* 0x000fc8000780c0ff */
[----:B------:R-:W-:-:S13]  /*a9c0*/  PLOP3.LUT P0, PT, P0, P2, PT, 0x2a, 0x0 ;  /* 0x000000000000781c */ /* 0x000fda0000704572 */
[----:B------:R-:W-:Y:S05]  /*a9d0*/  @P0 BRA `(.L_x_76) ;  /* 0x0000000000040947 */ /* 0x000fea0003800000 */
[----:B------:R-:W-:Y:S01]  /*a9e0*/  BPT.TRAP 0x1 ;  /* 0x000000040000795c */ /* 0x000fe20000300000 */
.L_x_76:
[----:B------:R-:W-:Y:S01]  /*a9f0*/  R2UR UR17, R5 ;  /* 0x00000000051172ca */ /* 0x000fe200000e0000 */
[----:B------:R-:W-:Y:S01]  /*aa00*/  ULDC.64 UR8, c[0x0][0x198] ;  /* 0x0000660000087ab9 */ /* 0x000fe20000000a00 */
[----:B------:R-:W-:Y:S01]  /*aa10*/  UMOV UR12, 0x0 ;  /* 0x00000000000c7882 */ /* 0x000fe20000000000 */
[----:B------:R-:W-:Y:S01]  /*aa20*/  UIADD3 UR8, UP0, UR8, 0x1f0, URZ ;  /* 0x000001f008087890 */ /* 0x000fe2000ff1e03f */
[----:B------:R-:W-:Y:S01]  /*aa30*/  MOV R2, 0x1 ;  /* 0x0000000100027802 */ /* 0x000fe20000000f00 */
[----:B------:R-:W-:Y:S01]  /*aa40*/  UMOV UR13, 0x10000000 ;  /* 0x10000000000d7882 */ /* 0x000fe20000000000 */
[----:B------:R-:W-:Y:S01]  /*aa50*/  UMOV UR18, URZ ;  /* 0x0000003f00127c82 */ /* 0x000fe20008000000 */
[----:B------:R-:W-:Y:S01]  /*aa60*/  UIADD3.X UR9, URZ, UR9, URZ, UP0, !UPT ;  /* 0x000000093f097290 */ /* 0x000fe200087fe43f */
[----:B------:R-:W-:-:S05]  /*aa70*/  UMOV UR19, URZ ;  /* 0x0000003f00137c82 */ /* 0x000fca0008000000 */
[----:B------:R-:W-:Y:S02]  /*aa80*/  UIADD3 UR16, UR17, 0x2000, URZ ;  /* 0x0000200011107890 */ /* 0x000fe4000fffe03f */
[----:B------:R-:W-:-:S09]  /*aa90*/  UIADD3 UR17, UR17, 0xc000, URZ ;  /* 0x0000c00011117890 */ /* 0x000fd2000fffe03f */
[----:B------:R1:W-:Y:S02]  /*aaa0*/  UTMALDG.4D [UR16], [UR8], desc[UR12] ;  /* 0x00000c10080075b4 */ /* 0x0003e40008019000 */
[----:B-1----:R-:W-:Y:S01]  /*aab0*/  NOP ;  /* 0x0000000000007918 */ /* 0x002fe20000000000 */
.L_x_73:
[----:B------:R-:W-:Y:S05]  /*aac0*/  BSYNC B0 ;  /* 0x0000000000007941 */ /* 0x000fea0003800000 */
.L_x_72:
[----:B------:R-:W-:Y:S04]  /*aad0*/  BSSY B0, `(.L_x_77) ;  /* 0x0000025000007945 */ /* 0x000fe80003800000 */
[----:B------:R-:W-:Y:S05]  /*aae0*/  @!P3 BRA `(.L_x_78) ;  /* 0x00000000008cb947 */ /* 0x000fea0003800000 */
[----:B------:R-:W1:Y:S01]  /*aaf0*/  S2R R5, SR_CgaCtaId ;  /* 0x0000000000057919 */ /* 0x000e620000008800 */
[----:B------:R-:W-:-:S04]  /*ab00*/  MOV R4, 0x400 ;  /* 0x0000040000047802 */ /* 0x000fc80000000f00 */
[----:B-1----:R-:W-:Y:S01]  /*ab10*/  LEA R6, R5, R4, 0x18 ;  /* 0x0000000405067211 */ /* 0x002fe200078ec0ff */
[----:B------:R-:W-:-:S04]  /*ab20*/  IMAD.MOV.U32 R5, RZ, RZ, 0x1 ;  /* 0x00000001ff057424 */ /* 0x000fc800078e00ff */
[----:B------:R-:W-:Y:S01]  /*ab30*/  IMAD R4, R3, 0x8, R6 ;  /* 0x0000000803047824 */ /* 0x000fe200078e0206 */
[----:B------:R-:W-:-:S04]  /*ab40*/  SHF.L.U32 R5, R5, 0x1f, RZ ;  /* 0x0000001f05057819 */ /* 0x000fc800000006ff */
[----:B------:R-:W1:Y:S02]  /*ab50*/  SYNCS.PHASECHK.TRANS64.TRYWAIT P0, [R4+URZ+0xc060], R5 ;  /* 0x00c06005040075a7 */ /* 0x000e64000800017f */
[----:B-1----:R-:W-:Y:S05]  /*ab60*/  @!P0 BRA `(.L_x_79) ;  /* 0x0000000c00888947 */ /* 0x002fea0003800000 */
.L_x_108:
[----:B------:R-:W-:Y:S01]  /*ab70*/  ULOP3.LUT UR5, UR6, 0x2, URZ, 0xfc, !UPT ;  /* 0x0000000206057892 */ /* 0x000fe2000f8efc3f */
[----:B-1----:R-:W-:-:S03]  /*ab80*/  @P2 MOV R5, 0x1000 ;  /* 0x0000100000052802 */ /* 0x002fc60000000f00 */
[----:B------:R-:W-:Y:S01]  /*ab90*/  UPRMT UR5, UR5, 0x9910, URZ ;  /* 0x0000991005057896 */ /* 0x000fe2000800003f */
[----:B------:R1:W-:Y:S03]  /*aba0*/  @P2 SYNCS.ARRIVE.TRANS64 RZ, [R4+URZ+0xc050], R5 ;  /* 0x00c0500504ff29a7 */ /* 0x0003e6000800003f */
[----:B------:R-:W-:-:S06]  /*abb0*/  UISETP.NE.AND UP0, UPT, UR5, 0x2, UPT ;  /* 0x000000020500788c */ /* 0x000fcc000bf05270 */
[----:B------:R-:W-:-:S13]  /*abc0*/  PLOP3.LUT P0, PT, PT, PT, UP0, 0x80, 0x0 ;  /* 0x000000000000781c */ /* 0x000fda0003f0f008 */
[----:B-1----:R-:W-:Y:S05]  /*abd0*/  @P0 BRA `(.L_x_80) ;  /* 0x0000000000040947 */ /* 0x002fea0003800000 */
[----:B------:R-:W-:Y:S01]  /*abe0*/  BPT.TRAP 0x1 ;  /* 0x000000040000795c */ /* 0x000fe20000300000 */
.L_x_80:
[----:B------:R-:W-:-:S04]  /*abf0*/  LOP3.LUT P0, RZ, R0, 0x1f, RZ, 0xc0, !PT ;  /* 0x0000001f00ff7812 */ /* 0x000fc8000780c0ff */
[----:B------:R-:W-:-:S13]  /*ac00*/  PLOP3.LUT P0, PT, P0, P2, PT, 0x2a, 0x0 ;  /* 0x000000000000781c */ /* 0x000fda0000704572 */
[----:B------:R-:W-:Y:S05]  /*ac10*/  @P0 BRA `(.L_x_81) ;  /* 0x0000000000040947 */ /* 0x000fea0003800000 */
[----:B------:R-:W-:Y:S01]  /*ac20*/  BPT.TRAP 0x1 ;  /* 0x000000040000795c */ /* 0x000fe20000300000 */
.L_x_81:
[----:B------:R-:W-:Y:S01]  /*ac30*/  R2UR UR16, R3 ;  /* 0x00000000031072ca */ /* 0x000fe200000e0000 */
[----:B------:R-:W-:Y:S01]  /*ac40*/  ULDC.64 UR8, c[0x0][0x198] ;  /* 0x0000660000087ab9 */ /* 0x000fe20000000a00 */
[----:B------:R-:W-:Y:S01]  /*ac50*/  R2UR UR5, R6 ;  /* 0x00000000060572ca */ /* 0x000fe200000e0000 */
[----:B------:R-:W-:Y:S01]  /*ac60*/  UIADD3 UR8, UP0, UR8, 0xf0, URZ ;  /* 0x000000f008087890 */ /* 0x000fe2000ff1e03f */
[----:B------:R-:W-:Y:S01]  /*ac70*/  R2UR UR19, R7 ;  /* 0x00000000071372ca */ /* 0x000fe200000e0000 */
[----:B------:R-:W-:Y:S01]  /*ac80*/  UMOV UR12, 0x0 ;  /* 0x00000000000c7882 */ /* 0x000fe20000000000 */
[----:B------:R-:W-:Y:S01]  /*ac90*/  R2UR UR17, R4 ;  /* 0x00000000041172ca */ /* 0x000fe200000e0000 */
[----:B------:R-:W-:Y:S01]  /*aca0*/  UIADD3.X UR9, URZ, UR9, URZ, UP0, !UPT ;  /* 0x000000093f097290 */ /* 0x000fe200087fe43f */
[----:B------:R-:W-:Y:S01]  /*acb0*/  UMOV UR13, 0x10000000 ;  /* 0x10000000000d7882 */ /* 0x000fe20000000000 */
[----:B------:R-:W-:-:S06]  /*acc0*/  UMOV UR18, URZ ;  /* 0x0000003f00127c82 */ /* 0x000fcc0008000000 */
[----:B------:R-:W-:Y:S02]  /*acd0*/  ULEA UR16, UR16, UR5, 0xc ;  /* 0x0000000510107291 */ /* 0x000fe4000f8e603f */
[----:B------:R-:W-:Y:S02]  /*ace0*/  UIADD3 UR19, UR11, UR19, URZ ;  /* 0x000000130b137290 */ /* 0x000fe4000fffe03f */
[----:B------:R-:W-:-:S09]  /*acf0*/  UIADD3 UR17, UR17, 0xc050, URZ ;  /* 0x0000c05011117890 */ /* 0x000fd2000fffe03f */
[----:B------:R1:W-:Y:S02]  /*ad00*/  UTMALDG.4D [UR16], [UR8], desc[UR12] ;  /* 0x00000c10080075b4 */ /* 0x0003e40008019000 */
[----:B-1----:R-:W-:Y:S01]  /*ad10*/  NOP ;  /* 0x0000000000007918 */ /* 0x002fe20000000000 */
.L_x_78:
[----:B------:R-:W-:Y:S05]  /*ad20*/  BSYNC B0 ;  /* 0x0000000000007941 */ /* 0x000fea0003800000 */
.L_x_77:
[----:B------:R-:W-:Y:S01]  /*ad30*/  BSSY B0, `(.L_x_82) ;  /* 0x0000027000007945 */ /* 0x000fe20003800000 */
[----:B------:R-:W-:-:S03]  /*ad40*/  IMAD.MOV.U32 R8, RZ, RZ, RZ ;  /* 0x000000ffff087224 */ /* 0x000fc600078e00ff */
[----:B------:R-:W-:Y:S05]  /*ad50*/  @!P4 BRA `(.L_x_83) ;  /* 0x000000000090c947 */ /* 0x000fea0003800000 */
[----:B------:R-:W1:Y:S01]  /*ad60*/  S2R R4, SR_CgaCtaId ;  /* 0x0000000000047919 */ /* 0x000e620000008800 */
[----:B------:R-:W-:-:S04]  /*ad70*/  MOV R3, 0x400 ;  /* 0x0000040000037802 */ /* 0x000fc80000000f00 */
[----:B-1----:R-:W-:Y:S01]  /*ad80*/  LEA R5, R4, R3, 0x18 ;  /* 0x0000000304057211 */ /* 0x002fe200078ec0ff */
[----:B------:R-:W-:-:S03]  /*ad90*/  IMAD.MOV.U32 R4, RZ, RZ, 0x1 ;  /* 0x00000001ff047424 */ /* 0x000fc600078e00ff */
[----:B------:R-:W-:Y:S02]  /*ada0*/  LEA R3, R2, R5, 0x3 ;  /* 0x0000000502037211 */ /* 0x000fe400078e18ff */
[----:B------:R-:W-:-:S04]  /*adb0*/  SHF.L.U32 R4, R4, 0x1f, RZ ;  /* 0x0000001f04047819 */ /* 0x000fc800000006ff */
[----:B------:R-:W1:Y:S02]  /*adc0*/  SYNCS.PHASECHK.TRANS64.TRYWAIT P0, [R3+URZ+0xc028], R4 ;  /* 0x00c02804030075a7 */ /* 0x000e64000800017f */
[----:B-1----:R-:W-:Y:S05]  /*add0*/  @!P0 BRA `(.L_x_84) ;  /* 0x0000000c00008947 */ /* 0x002fea0003800000 */
.L_x_109:
        /* <DEDUP_REMOVED lines=8> */
.L_x_85:
[----:B------:R-:W-:-:S04]  /*ae60*/  LOP3.LUT P0, RZ, R0, 0x1f, RZ, 0xc0, !PT ;  /* 0x0000001f00ff7812 */ /* 0x000fc8000780c0ff */
[----:B------:R-:W-:-:S13]  /*ae70*/  PLOP3.LUT P0, PT, P0, P2, PT, 0x2a, 0x0 ;  /* 0x000000000000781c */ /* 0x000fda0000704572 */
[----:B------:R-:W-:Y:S05]  /*ae80*/  @P0 BRA `(.L_x_86) ;  /* 0x0000000000040947 */ /* 0x000fea0003800000 */
[----:B------:R-:W-:Y:S01]  /*ae90*/  BPT.TRAP 0x1 ;  /* 0x000000040000795c */ /* 0x000fe20000300000 */
.L_x_86:
[C---:B------:R-:W-:Y:S01]  /*aea0*/  IMAD R5, R2.reuse, 0x2000, R5 ;  /* 0x0000200002057824 */ /* 0x040fe200078e0205 */
[----:B------:R-:W-:Y:S01]  /*aeb0*/  R2UR UR17, R3 ;  /* 0x00000000031172ca */ /* 0x000fe200000e0000 */
[----:B------:R-:W-:Y:S01]  /*aec0*/  ULDC.64 UR8, c[0x0][0x198] ;  /* 0x0000660000087ab9 */ /* 0x000fe20000000a00 */
[----:B------:R-:W-:Y:S01]  /*aed0*/  UMOV UR12, 0x0 ;  /* 0x00000000000c7882 */ /* 0x000fe20000000000 */
[----:B------:R-:W-:Y:S01]  /*aee0*/  UIADD3 UR8, UP0, UR8, 0x2f0, URZ ;  /* 0x000002f008087890 */ /* 0x000fe2000ff1e03f */
[----:B------:R-:W-:Y:S01]  /*aef0*/  R2UR UR16, R5 ;  /* 0x00000000051072ca */ /* 0x000fe200000e0000 */
[----:B------:R-:W-:Y:S01]  /*af00*/  UMOV UR13, 0x10000000 ;  /* 0x10000000000d7882 */ /* 0x000fe20000000000 */
[----:B------:R-:W-:Y:S01]  /*af10*/  UMOV UR18, URZ ;  /* 0x0000003f00127c82 */ /* 0x000fe20008000000 */
[----:B------:R-:W-:Y:S01]  /*af20*/  UIADD3.X UR9, URZ, UR9, URZ, UP0, !UPT ;  /* 0x000000093f097290 */ /* 0x000fe200087fe43f */
[----:B------:R-:W-:Y:S01]  /*af30*/  MOV R8, 0x1 ;  /* 0x0000000100087802 */ /* 0x000fe20000000f00 */
[----:B------:R-:W-:Y:S01]  /*af40*/  UMOV UR19, URZ ;  /* 0x0000003f00137c82 */ /* 0x000fe20008000000 */
[----:B------:R-:W-:-:S03]  /*af50*/  VIADD R2, R2, 0x1 ;  /* 0x0000000102027836 */ /* 0x000fc60000000000 */
[----:B------:R-:W-:-:S04]  /*af60*/  UIADD3 UR17, UR17, 0xc000, URZ ;  /* 0x0000c00011117890 */ /* 0x000fc8000fffe03f */
[----:B------:R-:W-:-:S09]  /*af70*/  UIADD3 UR16, UR16, 0x2000, URZ ;  /* 0x0000200010107890 */ /* 0x000fd2000fffe03f */
[----:B------:R1:W-:Y:S02]  /*af80*/  UTMALDG.4D [UR16], [UR8], desc[UR12] ;  /* 0x00000c10080075b4 */ /* 0x0003e40008019000 */
[----:B-1----:R-:W-:Y:S01]  /*af90*/  NOP ;  /* 0x0000000000007918 */ /* 0x002fe20000000000 */
.L_x_83:
[----:B------:R-:W-:Y:S05]  /*afa0*/  BSYNC B0 ;  /* 0x0000000000007941 */ /* 0x000fea0003800000 */
.L_x_82:
[----:B------:R-:W-:-:S05]  /*afb0*/  IMAD.U32 R3, RZ, RZ, UR4 ;  /* 0x00000004ff037e24 */ /* 0x000fca000f8e00ff */
[----:B------:R-:W-:-:S13]  /*afc0*/  ISETP.GE.AND P0, PT, R3, 0x2, PT ;  /* 0x000000020300780c */ /* 0x000fda0003f06270 */
[----:B------:R-:W-:Y:S05]  /*afd0*/  @!P0 EXIT ;  /* 0x000000000000894d */ /* 0x000fea0003800000 */
[----:B------:R-:W-:Y:S01]  /*afe0*/  USHF.L.U32 UR5, UR4, 0x1, URZ ;  /* 0x0000000104057899 */ /* 0x000fe2000800063f */
[----:B------:R-:W-:Y:S01]  /*aff0*/  LOP3.LUT P0, RZ, R0, 0x1f, RZ, 0xc0, !PT ;  /* 0x0000001f00ff7812 */ /* 0x000fe2000780c0ff */
[----:B------:R-:W-:Y:S01]  /*b000*/  BSSY B0, `(.L_x_87) ;  /* 0x0000057000007945 */ /* 0x000fe20003800000 */
[----:B------:R-:W-:Y:S01]  /*b010*/  MOV R3, UR6 ;  /* 0x0000000600037c02 */ /* 0x000fe20008000f00 */
[----:B------:R-:W-:Y:S01]  /*b020*/  IMAD.MOV.U32 R0, RZ, RZ, 0x1 ;  /* 0x00000001ff007424 */ /* 0x000fe200078e00ff */
[----:B------:R-:W-:Y:S01]  /*b030*/  PLOP3.LUT P0, PT, P0, P2, PT, 0x2a, 0x0 ;  /* 0x000000000000781c */ /* 0x000fe20000704572 */
[----:B------:R-:W-:Y:S01]  /*b040*/  IMAD.U32 R9, RZ, RZ, UR5 ;  /* 0x00000005ff097e24 */ /* 0x000fe2000f8e00ff */
[----:B------:R-:W-:-:S11]  /*b050*/  LOP3.LUT R3, R3, 0x2, RZ, 0xfc, !PT ;  /* 0x0000000203037812 */ /* 0x000fd600078efcff */
.L_x_98:
[----:B------:R-:W-:Y:S04]  /*b060*/  BSSY B1, `(.L_x_88) ;  /* 0x0000025000017945 */ /* 0x000fe80003800000 */
[----:B------:R-:W-:Y:S05]  /*b070*/  @!P3 BRA `(.L_x_89) ;  /* 0x00000000008cb947 */ /* 0x000fea0003800000 */
[----:B------:R-:W1:Y:S01]  /*b080*/  S2R R5, SR_CgaCtaId ;  /* 0x0000000000057919 */ /* 0x000e620000008800 */
[----:B------:R-:W-:-:S04]  /*b090*/  MOV R4, 0x400 ;  /* 0x0000040000047802 */ /* 0x000fc80000000f00 */
[----:B-1----:R-:W-:Y:S02]  /*b0a0*/  LEA R5, R5, R4, 0x18 ;  /* 0x0000000405057211 */ /* 0x002fe400078ec0ff */
[----:B------:R-:W-:Y:S02]  /*b0b0*/  SHF.L.U32 R4, R0, 0x1f, RZ ;  /* 0x0000001f00047819 */ /* 0x000fe400000006ff */
[----:B------:R-:W-:-:S04]  /*b0c0*/  LEA R7, R2, R5, 0x3 ;  /* 0x0000000502077211 */ /* 0x000fc800078e18ff */
[----:B------:R-:W1:Y:S02]  /*b0d0*/  SYNCS.PHASECHK.TRANS64.TRYWAIT P4, [R7+URZ+0xc028], R4 ;  /* 0x00c02804070075a7 */ /* 0x000e64000808017f */
[----:B-1----:R-:W-:Y:S05]  /*b0e0*/  @!P4 BRA `(.L_x_90) ;  /* 0x000000080050c947 */ /* 0x002fea0003800000 */
.L_x_110:
[----:B-1----:R-:W-:-:S04]  /*b0f0*/  @P2 IMAD.MOV.U32 R4, RZ, RZ, 0x2000 ;  /* 0x00002000ff042424 */ /* 0x002fc800078e00ff */
[----:B------:R1:W-:Y:S02]  /*b100*/  @P2 SYNCS.ARRIVE.TRANS64 RZ, [R7+URZ+0xc000], R4 ;  /* 0x00c0000407ff29a7 */ /* 0x0003e4000800003f */
[----:B-1----:R-:W-:-:S04]  /*b110*/  PRMT R4, R3, 0x9910, RZ ;  /* 0x0000991003047816 */ /* 0x002fc800000000ff */
[----:B------:R-:W-:-:S13]  /*b120*/  ISETP.NE.AND P4, PT, R4, 0x2, PT ;  /* 0x000000020400780c */ /* 0x000fda0003f85270 */
[----:B------:R-:W-:Y:S05]  /*b130*/  @P4 BRA `(.L_x_91) ;  /* 0x0000000000044947 */ /* 0x000fea0003800000 */
[----:B------:R-:W-:Y:S01]  /*b140*/  BPT.TRAP 0x1 ;  /* 0x000000040000795c */ /* 0x000fe20000300000 */
.L_x_91:
[----:B------:R-:W-:Y:S05]  /*b150*/  @P0 BRA `(.L_x_92) ;  /* 0x0000000000040947 */ /* 0x000fea0003800000 */
[----:B------:R-:W-:Y:S01]  /*b160*/  BPT.TRAP 0x1 ;  /* 0x000000040000795c */ /* 0x000fe20000300000 */
.L_x_92:
[----:B------:R-:W-:Y:S01]  /*b170*/  IMAD R5, R2, 0x2000, R5 ;  /* 0x0000200002057824 */ /* 0x000fe200078e0205 */
[----:B------:R-:W-:Y:S01]  /*b180*/  R2UR UR17, R7 ;  /* 0x00000000071172ca */ /* 0x000fe200000e0000 */
[----:B------:R-:W-:Y:S01]  /*b190*/  ULDC.64 UR8, c[0x0][0x198] ;  /* 0x0000660000087ab9 */ /* 0x000fe20000000a00 */
[----:B------:R-:W-:Y:S01]  /*b1a0*/  R2UR UR19, R8 ;  /* 0x00000000081372ca */ /* 0x000fe200000e0000 */
[----:B------:R-:W-:Y:S01]  /*b1b0*/  UIADD3 UR8, UP0, UR8, 0x1f0, URZ ;  /* 0x000001f008087890 */ /* 0x000fe2000ff1e03f */
[----:B------:R-:W-:Y:S01]  /*b1c0*/  R2UR UR16, R5 ;  /* 0x00000000051072ca */ /* 0x000fe200000e0000 */
[----:B------:R-:W-:Y:S01]  /*b1d0*/  UMOV UR12, 0x0 ;  /* 0x00000000000c7882 */ /* 0x000fe20000000000 */
[----:B------:R-:W-:Y:S01]  /*b1e0*/  UMOV UR13, 0x10000000 ;  /* 0x10000000000d7882 */ /* 0x000fe20000000000 */
[----:B------:R-:W-:Y:S01]  /*b1f0*/  UIADD3.X UR9, URZ, UR9, URZ, UP0, !UPT ;  /* 0x000000093f097290 */ /* 0x000fe200087fe43f */
[----:B------:R-:W-:Y:S01]  /*b200*/  IADD3 R2, R2, 0x1, RZ ;  /* 0x0000000102027810 */ /* 0x000fe20007ffe0ff */
[----:B------:R-:W-:-:S03]  /*b210*/  UMOV UR18, URZ ;  /* 0x0000003f00127c82 */ /* 0x000fc60008000000 */
[C---:B------:R-:W-:Y:S01]  /*b220*/  ISETP.NE.AND P4, PT, R2.reuse, 0x5, PT ;  /* 0x000000050200780c */ /* 0x040fe20003f85270 */
[----:B------:R-:W-:Y:S02]  /*b230*/  UIADD3 UR17, UR17, 0xc000, URZ ;  /* 0x0000c00011117890 */ /* 0x000fe4000fffe03f */
[----:B------:R-:W-:Y:S01]  /*b240*/  USHF.L.U32 UR19, UR19, 0x7, URZ ;  /* 0x0000000713137899 */ /* 0x000fe2000800063f */
[----:B------:R-:W-:Y:S01]  /*b250*/  SEL R5, RZ, 0x1, P4 ;  /* 0x00000001ff057807 */ /* 0x000fe20002000000 */
[----:B------:R-:W-:Y:S01]  /*b260*/  UIADD3 UR16, UR16, 0x2000, URZ ;  /* 0x0000200010107890 */ /* 0x000fe2000fffe03f */
[----:B------:R-:W-:Y:S02]  /*b270*/  SEL R2, R2, RZ, P4 ;  /* 0x000000ff02027207 */ /* 0x000fe40002000000 */
[----:B------:R-:W-:-:S06]  /*b280*/  LOP3.LUT R0, R0, R5, RZ, 0x3c, !PT ;  /* 0x0000000500007212 */ /* 0x000fcc00078e3cff */
[----:B------:R1:W-:Y:S02]  /*b290*/  UTMALDG.4D [UR16], [UR8], desc[UR12] ;  /* 0x00000c10080075b4 */ /* 0x0003e40008019000 */
[----:B-1----:R-:W-:Y:S01]  /*b2a0*/  NOP ;  /* 0x0000000000007918 */ /* 0x002fe20000000000 */
.L_x_89:
[----:B------:R-:W-:Y:S05]  /*b2b0*/  BSYNC B1 ;  /* 0x0000000000017941 */ /* 0x000fea0003800000 */
.L_x_88:
[----:B------:R-:W-:Y:S01]  /*b2c0*/  ISETP.LT.OR P4, PT, R9, 0x4, !P3 ;  /* 0x000000040900780c */ /* 0x000fe20005f81670 */
[----:B------:R-:W-:-:S12]  /*b2d0*/  BSSY B1, `(.L_x_93) ;  /* 0x0000026000017945 */ /* 0x000fd80003800000 */
[----:B------:R-:W-:Y:S05]  /*b2e0*/  @P4 BRA `(.L_x_94) ;  /* 0x0000000000904947 */ /* 0x000fea0003800000 */
[----:B------:R-:W1:Y:S01]  /*b2f0*/  S2R R5, SR_CgaCtaId ;  /* 0x0000000000057919 */ /* 0x000e620000008800 */
[----:B------:R-:W-:Y:S02]  /*b300*/  MOV R4, 0x400 ;  /* 0x0000040000047802 */ /* 0x000fe40000000f00 */
[----:B------:R-:W-:Y:S02]  /*b310*/  SHF.L.U32 R7, R0, 0x1f, RZ ;  /* 0x0000001f00077819 */ /* 0x000fe400000006ff */
[----:B-1----:R-:W-:-:S05]  /*b320*/  LEA R5, R5, R4, 0x18 ;  /* 0x0000000405057211 */ /* 0x002fca00078ec0ff */
[----:B------:R-:W-:-:S04]  /*b330*/  IMAD R4, R2, 0x8, R5 ;  /* 0x0000000802047824 */ /* 0x000fc800078e0205 */
[----:B------:R-:W1:Y:S02]  /*b340*/  SYNCS.PHASECHK.TRANS64.TRYWAIT P4, [R4+URZ+0xc028], R7 ;  /* 0x00c02807040075a7 */ /* 0x000e64000808017f */
[----:B-1----:R-:W-:Y:S05]  /*b350*/  @!P4 BRA `(.L_x_95) ;  /* 0x0000000400c8c947 */ /* 0x002fea0003800000 */
.L_x_111:
[----:B------:R-:W-:Y:S01]  /*b360*/  PRMT R6, R3, 0x9910, RZ ;  /* 0x0000991003067816 */ /* 0x000fe200000000ff */
[----:B-1----:R-:W-:-:S03]  /*b370*/  @P1 IMAD.MOV.U32 R7, RZ, RZ, 0x2000 ;  /* 0x00002000ff071424 */ /* 0x002fc600078e00ff */
[----:B------:R-:W-:Y:S01]  /*b380*/  ISETP.NE.AND P4, PT, R6, 0x2, PT ;  /* 0x000000020600780c */ /* 0x000fe20003f85270 */
[----:B------:R1:W-:-:S12]  /*b390*/  @P1 SYNCS.ARRIVE.TRANS64 RZ, [R4+URZ+0xc000], R7 ;  /* 0x00c0000704ff19a7 */ /* 0x0003d8000800003f */
[----:B-1----:R-:W-:Y:S05]  /*b3a0*/  @P4 BRA `(.L_x_96) ;  /* 0x0000000000044947 */ /* 0x002fea0003800000 */
[----:B------:R-:W-:Y:S01]  /*b3b0*/  BPT.TRAP 0x1 ;  /* 0x000000040000795c */ /* 0x000fe20000300000 */
.L_x_96:
[----:B------:R-:W-:Y:S05]  /*b3c0*/  @P0 BRA `(.L_x_97) ;  /* 0x0000000000040947 */ /* 0x000fea0003800000 */
[----:B------:R-:W-:Y:S01]  /*b3d0*/  BPT.TRAP 0x1 ;  /* 0x000000040000795c */ /* 0x000fe20000300000 */
.L_x_97:
[----:B------:R-:W-:Y:S01]  /*b3e0*/  LEA R5, R2, R5, 0xd ;  /* 0x0000000502057211 */ /* 0x000fe200078e68ff */
[----:B------:R-:W-:Y:S01]  /*b3f0*/  ULDC.64 UR8, c[0x0][0x198] ;  /* 0x0000660000087ab9 */ /* 0x000fe20000000a00 */
[----:B------:R-:W-:Y:S01]  /*b400*/  R2UR UR17, R4 ;  /* 0x00000000041172ca */ /* 0x000fe200000e0000 */
[----:B------:R-:W-:Y:S01]  /*b410*/  UIADD3 UR8, UP0, UR8, 0x2f0, URZ ;  /* 0x000002f008087890 */ /* 0x000fe2000ff1e03f */
[----:B------:R-:W-:Y:S01]  /*b420*/  R2UR UR16, R5 ;  /* 0x00000000051072ca */ /* 0x000fe200000e0000 */
[----:B------:R-:W-:Y:S01]  /*b430*/  UMOV UR12, 0x0 ;  /* 0x00000000000c7882 */ /* 0x000fe20000000000 */
[----:B------:R-:W-:Y:S01]  /*b440*/  R2UR UR19, R8 ;  /* 0x00000000081372ca */ /* 0x000fe200000e0000 */
[----:B------:R-:W-:Y:S01]  /*b450*/  UIADD3.X UR9, URZ, UR9, URZ, UP0, !UPT ;  /* 0x000000093f097290 */ /* 0x000fe200087fe43f */
[----:B------:R-:W-:Y:S01]  /*b460*/  VIADD R2, R2, 0x1 ;  /* 0x0000000102027836 */ /* 0x000fe20000000000 */
[----:B------:R-:W-:Y:S01]  /*b470*/  UMOV UR13, 0x10000000 ;  /* 0x10000000000d7882 */ /* 0x000fe20000000000 */
[----:B------:R-:W-:Y:S01]  /*b480*/  UMOV UR18, URZ ;  /* 0x0000003f00127c82 */ /* 0x000fe20008000000 */
[----:B------:R-:W-:-:S02]  /*b490*/  IADD3 R8, R8, 0x1, RZ ;  /* 0x0000000108087810 */ /* 0x000fc40007ffe0ff */
[C---:B------:R-:W-:Y:S02]  /*b4a0*/  ISETP.NE.AND P4, PT, R2.reuse, 0x5, PT ;  /* 0x000000050200780c */ /* 0x040fe40003f85270 */
[----:B------:R-:W-:Y:S02]  /*b4b0*/  UIADD3 UR17, UR17, 0xc000, URZ ;  /* 0x0000c00011117890 */ /* 0x000fe4000fffe03f */
[----:B------:R-:W-:Y:S01]  /*b4c0*/  UIADD3 UR16, UR16, 0x2000, URZ ;  /* 0x0000200010107890 */ /* 0x000fe2000fffe03f */
[----:B------:R-:W-:Y:S01]  /*b4d0*/  SEL R5, RZ, 0x1, P4 ;  /* 0x00000001ff057807 */ /* 0x000fe20002000000 */
[----:B------:R-:W-:Y:S01]  /*b4e0*/  USHF.L.U32 UR19, UR19, 0x7, URZ ;  /* 0x0000000713137899 */ /* 0x000fe2000800063f */
[----:B------:R-:W-:Y:S02]  /*b4f0*/  SEL R2, R2, RZ, P4 ;  /* 0x000000ff02027207 */ /* 0x000fe40002000000 */
[----:B------:R-:W-:-:S06]  /*b500*/  LOP3.LUT R0, R0, R5, RZ, 0x3c, !PT ;  /* 0x0000000500007212 */ /* 0x000fcc00078e3cff */
[----:B------:R1:W-:Y:S02]  /*b510*/  UTMALDG.4D [UR16], [UR8], desc[UR12] ;  /* 0x00000c10080075b4 */ /* 0x0003e40008019000 */
[----:B-1----:R-:W-:Y:S01]  /*b520*/  NOP ;  /* 0x0000000000007918 */ /* 0x002fe20000000000 */
.L_x_94:
[----:B------:R-:W-:Y:S05]  /*b530*/  BSYNC B1 ;  /* 0x0000000000017941 */ /* 0x000fea0003800000 */
.L_x_93:
[C---:B------:R-:W-:Y:S01]  /*b540*/  ISETP.GT.AND P4, PT, R9.reuse, 0x4, PT ;  /* 0x000000040900780c */ /* 0x040fe20003f84270 */
[----:B------:R-:W-:-:S12]  /*b550*/  VIADD R9, R9, 0xfffffffe ;  /* 0xfffffffe09097836 */ /* 0x000fd80000000000 */
[----:B------:R-:W-:Y:S05]  /*b560*/  @P4 BRA `(.L_x_98) ;  /* 0xfffffff800bc4947 */ /* 0x000fea000383ffff */
[----:B------:R-:W-:Y:S05]  /*b570*/  BSYNC B0 ;  /* 0x0000000000007941 */ /* 0x000fea0003800000 */
.L_x_87:
[----:B------:R-:W-:Y:S05]  /*b580*/  EXIT ;  /* 0x000000000000794d */ /* 0x000fea0003800000 */
.L_x_15:
[----:B-1----:R-:W-:-:S04]  /*b590*/  MOV R2, UR9 ;  /* 0x0000000900027c02 */ /* 0x002fc80008000f00 */
[----:B------:R1:W2:Y:S03]  /*b5a0*/  SYNCS.PHASECHK.TRANS64.TRYWAIT P1, [R2+URZ+0xc050], R9 ;  /* 0x00c05009020075a7 */ /* 0x0002a6000802017f */
[----:B--2---:R-:W-:Y:S05]  /*b5b0*/  @!P1 NANOSLEEP.SYNCS 0x989680 ;  /* 0x009896800000995d */ /* 0x004fea0003900000 */
[----:B------:R-:W2:Y:S02]  /*b5c0*/  @!P1 SYNCS.PHASECHK.TRANS64 P1, [R2+URZ+0xc050], R9 ;  /* 0x00c05009020095a7 */ /* 0x000ea4000802007f */
[----:B--2---:R-:W-:Y:S05]  /*b5d0*/  @!P1 BRA `(.L_x_15) ;  /* 0xfffffffc00ec9947 */ /* 0x004fea000383ffff */
[----:B------:R-:W-:Y:S05]  /*b5e0*/  BRA `(.L_x_99) ;  /* 0xffffff5800307947 */ /* 0x000fea000383ffff */
.L_x_17:
[----:B-1----:R-:W-:-:S04]  /*b5f0*/  IMAD.U32 R2, RZ, RZ, UR38 ;  /* 0x00000026ff027e24 */ /* 0x002fc8000f8e00ff */
[----:B------:R1:W2:Y:S03]  /*b600*/  SYNCS.PHASECHK.TRANS64.TRYWAIT P1, [R2+URZ+0xc000], R9 ;  /* 0x00c00009020075a7 */ /* 0x0002a6000802017f */
[----:B--2---:R-:W-:Y:S05]  /*b610*/  @!P1 NANOSLEEP.SYNCS 0x989680 ;  /* 0x009896800000995d */ /* 0x004fea0003900000 */
[----:B------:R-:W2:Y:S02]  /*b620*/  @!P1 SYNCS.PHASECHK.TRANS64 P1, [R2+URZ+0xc000], R9 ;  /* 0x00c00009020095a7 */ /* 0x000ea4000802007f */
[----:B--2---:R-:W-:Y:S05]  /*b630*/  @!P1 BRA `(.L_x_17) ;  /* 0xfffffffc00ec9947 */ /* 0x004fea000383ffff */
[----:B------:R-:W-:Y:S05]  /*b640*/  BRA `(.L_x_100) ;  /* 0xffffff5800347947 */ /* 0x000fea000383ffff */
.L_x_18:
[----:B-1----:R-:W-:-:S04]  /*b650*/  MOV R3, UR16 ;  /* 0x0000001000037c02 */ /* 0x002fc80008000f00 */
[----:B------:R1:W2:Y:S03]  /*b660*/  SYNCS.PHASECHK.TRANS64.TRYWAIT P1, [R3+URZ+-0x8], R2 ;  /* 0xfffff802030075a7 */ /* 0x0002a6000802017f */
[----:B--2---:R-:W-:Y:S05]  /*b670*/  @!P1 NANOSLEEP.SYNCS 0x989680 ;  /* 0x009896800000995d */ /* 0x004fea0003900000 */
[----:B------:R-:W2:Y:S02]  /*b680*/  @!P1 SYNCS.PHASECHK.TRANS64 P1, [R3+URZ+-0x8], R2 ;  /* 0xfffff802030095a7 */ /* 0x000ea4000802007f */
[----:B--2---:R-:W-:Y:S05]  /*b690*/  @!P1 BRA `(.L_x_18) ;  /* 0xfffffffc00ec9947 */ /* 0x004fea000383ffff */
[----:B------:R-:W-:Y:S05]  /*b6a0*/  BRA `(.L_x_101) ;  /* 0xffffff58003c7947 */ /* 0x000fea000383ffff */
.L_x_20:
[----:B-1----:R-:W-:-:S04]  /*b6b0*/  IMAD.U32 R10, RZ, RZ, UR38 ;  /* 0x00000026ff0a7e24 */ /* 0x002fc8000f8e00ff */
[----:B------:R1:W2:Y:S03]  /*b6c0*/  SYNCS.PHASECHK.TRANS64.TRYWAIT P1, [R10+URZ+0xc008], R9 ;  /* 0x00c008090a0075a7 */ /* 0x0002a6000802017f */
[----:B--2---:R-:W-:Y:S05]  /*b6d0*/  @!P1 NANOSLEEP.SYNCS 0x989680 ;  /* 0x009896800000995d */ /* 0x004fea0003900000 */
[----:B------:R-:W2:Y:S02]  /*b6e0*/  @!P1 SYNCS.PHASECHK.TRANS64 P1, [R10+URZ+0xc008], R9 ;  /* 0x00c008090a0095a7 */ /* 0x000ea4000802007f */
[----:B--2---:R-:W-:Y:S05]  /*b6f0*/  @!P1 BRA `(.L_x_20) ;  /* 0xfffffffc00ec9947 */ /* 0x004fea000383ffff */
[----:B------:R-:W-:Y:S05]  /*b700*/  BRA `(.L_x_102) ;  /* 0xffffff8000687947 */ /* 0x000fea000383ffff */
.L_x_25:
[----:B-1----:R-:W-:-:S04]  /*b710*/  MOV R6, UR6 ;  /* 0x0000000600067c02 */ /* 0x002fc80008000f00 */
[----:B------:R1:W2:Y:S03]  /*b720*/  SYNCS.PHASECHK.TRANS64.TRYWAIT P2, [R6+URZ+0xc000], R5 ;  /* 0x00c00005060075a7 */ /* 0x0002a6000804017f */
[----:B--2---:R-:W-:Y:S05]  /*b730*/  @!P2 NANOSLEEP.SYNCS 0x989680 ;  /* 0x009896800000a95d */ /* 0x004fea0003900000 */
[----:B------:R-:W2:Y:S02]  /*b740*/  @!P2 SYNCS.PHASECHK.TRANS64 P2, [R6+URZ+0xc000], R5 ;  /* 0x00c000050600a5a7 */ /* 0x000ea4000804007f */
[----:B--2---:R-:W-:Y:S05]  /*b750*/  @!P2 BRA `(.L_x_25) ;  /* 0xfffffffc00eca947 */ /* 0x004fea000383ffff */
[----:B------:R-:W-:Y:S05]  /*b760*/  BRA `(.L_x_103) ;  /* 0xffffff8400647947 */ /* 0x000fea000383ffff */
.L_x_29:
[----:B-1----:R-:W-:-:S04]  /*b770*/  IMAD.U32 R10, RZ, RZ, UR6 ;  /* 0x00000006ff0a7e24 */ /* 0x002fc8000f8e00ff */
[----:B------:R1:W2:Y:S03]  /*b780*/  SYNCS.PHASECHK.TRANS64.TRYWAIT P2, [R10+URZ+0xc000], R13 ;  /* 0x00c0000d0a0075a7 */ /* 0x0002a6000804017f */
[----:B--2---:R-:W-:Y:S05]  /*b790*/  @!P2 NANOSLEEP.SYNCS 0x989680 ;  /* 0x009896800000a95d */ /* 0x004fea0003900000 */
[----:B------:R-:W2:Y:S02]  /*b7a0*/  @!P2 SYNCS.PHASECHK.TRANS64 P2, [R10+URZ+0xc000], R13 ;  /* 0x00c0000d0a00a5a7 */ /* 0x000ea4000804007f */
[----:B--2---:R-:W-:Y:S05]  /*b7b0*/  @!P2 BRA `(.L_x_29) ;  /* 0xfffffffc00eca947 */ /* 0x004fea000383ffff */
[----:B------:R-:W-:Y:S05]  /*b7c0*/  BRA `(.L_x_28) ;  /* 0xffffffa400d47947 */ /* 0x000fea000383ffff */
.L_x_37:
[----:B-1----:R-:W-:-:S04]  /*b7d0*/  MOV R6, UR6 ;  /* 0x0000000600067c02 */ /* 0x002fc80008000f00 */
[----:B------:R1:W2:Y:S03]  /*b7e0*/  SYNCS.PHASECHK.TRANS64.TRYWAIT P2, [R6+URZ+0xc000], R5 ;  /* 0x00c00005060075a7 */ /* 0x0002a6000804017f */
[----:B--2---:R-:W-:Y:S05]  /*b7f0*/  @!P2 NANOSLEEP.SYNCS 0x989680 ;  /* 0x009896800000a95d */ /* 0x004fea0003900000 */
[----:B------:R-:W2:Y:S02]  /*b800*/  @!P2 SYNCS.PHASECHK.TRANS64 P2, [R6+URZ+0xc000], R5 ;  /* 0x00c000050600a5a7 */ /* 0x000ea4000804007f */
[----:B--2---:R-:W-:Y:S05]  /*b810*/  @!P2 BRA `(.L_x_37) ;  /* 0xfffffffc00eca947 */ /* 0x004fea000383ffff */
[----:B------:R-:W-:Y:S05]  /*b820*/  BRA `(.L_x_104) ;  /* 0xffffffac00107947 */ /* 0x000fea000383ffff */
.L_x_41:
[----:B-1----:R-:W-:-:S04]  /*b830*/  IMAD.U32 R11, RZ, RZ, UR6 ;  /* 0x00000006ff0b7e24 */ /* 0x002fc8000f8e00ff */
[----:B------:R1:W2:Y:S03]  /*b840*/  SYNCS.PHASECHK.TRANS64.TRYWAIT P2, [R11+URZ+0xc000], R10 ;  /* 0x00c0000a0b0075a7 */ /* 0x0002a6000804017f */
[----:B--2---:R-:W-:Y:S05]  /*b850*/  @!P2 NANOSLEEP.SYNCS 0x989680 ;  /* 0x009896800000a95d */ /* 0x004fea0003900000 */
[----:B------:R-:W2:Y:S02]  /*b860*/  @!P2 SYNCS.PHASECHK.TRANS64 P2, [R11+URZ+0xc000], R10 ;  /* 0x00c0000a0b00a5a7 */ /* 0x000ea4000804007f */
[----:B--2---:R-:W-:Y:S05]  /*b870*/  @!P2 BRA `(.L_x_41) ;  /* 0xfffffffc00eca947 */ /* 0x004fea000383ffff */
[----:B------:R-:W-:Y:S05]  /*b880*/  BRA `(.L_x_40) ;  /* 0xffffffd400fc7947 */ /* 0x000fea000383ffff */
.L_x_57:
[----:B-1----:R-:W-:-:S04]  /*b890*/  MOV R3, UR16 ;  /* 0x0000001000037c02 */ /* 0x002fc80008000f00 */
[----:B------:R1:W2:Y:S03]  /*b8a0*/  SYNCS.PHASECHK.TRANS64.TRYWAIT P0, [R3+URZ+0x8], R0 ;  /* 0x00000800030075a7 */ /* 0x0002a6000800017f */
[----:B--2---:R-:W-:Y:S05]  /*b8b0*/  @!P0 NANOSLEEP.SYNCS 0x989680 ;  /* 0x009896800000895d */ /* 0x004fea0003900000 */
[----:B------:R-:W2:Y:S02]  /*b8c0*/  @!P0 SYNCS.PHASECHK.TRANS64 P0, [R3+URZ+0x8], R0 ;  /* 0x00000800030085a7 */ /* 0x000ea4000800007f */
[----:B--2---:R-:W-:Y:S05]  /*b8d0*/  @!P0 BRA `(.L_x_57) ;  /* 0xfffffffc00ec8947 */ /* 0x004fea000383ffff */
[----:B------:R-:W-:Y:S05]  /*b8e0*/  BRA `(.L_x_105) ;  /* 0xffffffe000607947 */ /* 0x000fea000383ffff */
.L_x_69:
[----:B-1----:R1:W2:Y:S02]  /*b8f0*/  SYNCS.PHASECHK.TRANS64.TRYWAIT P0, [R4+URZ+0xc060], R3 ;  /* 0x00c06003040075a7 */ /* 0x0022a4000800017f */
[----:B--2---:R-:W-:Y:S05]  /*b900*/  @!P0 NANOSLEEP.SYNCS 0x989680 ;  /* 0x009896800000895d */ /* 0x004fea0003900000 */
[----:B------:R-:W2:Y:S02]  /*b910*/  @!P0 SYNCS.PHASECHK.TRANS64 P0, [R4+URZ+0xc060], R3 ;  /* 0x00c06003040085a7 */ /* 0x000ea4000800007f */
[----:B--2---:R-:W-:Y:S05]  /*b920*/  @!P0 BRA `(.L_x_69) ;  /* 0xfffffffc00f08947 */ /* 0x004fea000383ffff */
[----:B------:R-:W-:Y:S05]  /*b930*/  BRA `(.L_x_106) ;  /* 0xffffffec00687947 */ /* 0x000fea000383ffff */
.L_x_74:
[----:B-1----:R1:W2:Y:S02]  /*b940*/  SYNCS.PHASECHK.TRANS64.TRYWAIT P0, [R5+URZ+0xc028], R2 ;  /* 0x00c02802050075a7 */ /* 0x0022a4000800017f */
[----:B--2---:R-:W-:Y:S05]  /*b950*/  @!P0 NANOSLEEP.SYNCS 0x989680 ;  /* 0x009896800000895d */ /* 0x004fea0003900000 */
[----:B------:R-:W2:Y:S02]  /*b960*/  @!P0 SYNCS.PHASECHK.TRANS64 P0, [R5+URZ+0xc028], R2 ;  /* 0x00c02802050085a7 */ /* 0x000ea4000800007f */
[----:B--2---:R-:W-:Y:S05]  /*b970*/  @!P0 BRA `(.L_x_74) ;  /* 0xfffffffc00f08947 */ /* 0x004fea000383ffff */
[----:B------:R-:W-:Y:S05]  /*b980*/  BRA `(.L_x_107) ;  /* 0xffffffec00e87947 */ /* 0x000fea000383ffff */
.L_x_79:
[----:B-1----:R1:W2:Y:S02]  /*b990*/  SYNCS.PHASECHK.TRANS64.TRYWAIT P0, [R4+URZ+0xc060], R5 ;  /* 0x00c06005040075a7 */ /* 0x0022a4000800017f */
[----:B--2---:R-:W-:Y:S05]  /*b9a0*/  @!P0 NANOSLEEP.SYNCS 0x989680 ;  /* 0x009896800000895d */ /* 0x004fea0003900000 */
[----:B------:R-:W2:Y:S02]  /*b9b0*/  @!P0 SYNCS.PHASECHK.TRANS64 P0, [R4+URZ+0xc060], R5 ;  /* 0x00c06005040085a7 */ /* 0x000ea4000800007f */
[----:B--2---:R-:W-:Y:S05]  /*b9c0*/  @!P0 BRA `(.L_x_79) ;  /* 0xfffffffc00f08947 */ /* 0x004fea000383ffff */
[----:B------:R-:W-:Y:S05]  /*b9d0*/  BRA `(.L_x_108) ;  /* 0xfffffff000647947 */ /* 0x000fea000383ffff */
.L_x_84:
[----:B-1----:R1:W2:Y:S02]  /*b9e0*/  SYNCS.PHASECHK.TRANS64.TRYWAIT P0, [R3+URZ+0xc028], R4 ;  /* 0x00c02804030075a7 */ /* 0x0022a4000800017f */
[----:B--2---:R-:W-:Y:S05]  /*b9f0*/  @!P0 NANOSLEEP.SYNCS 0x989680 ;  /* 0x009896800000895d */ /* 0x004fea0003900000 */
[----:B------:R-:W2:Y:S02]  /*ba00*/  @!P0 SYNCS.PHASECHK.TRANS64 P0, [R3+URZ+0xc028], R4 ;  /* 0x00c02804030085a7 */ /* 0x000ea4000800007f */
[----:B--2---:R-:W-:Y:S05]  /*ba10*/  @!P0 BRA `(.L_x_84) ;  /* 0xfffffffc00f08947 */ /* 0x004fea000383ffff */
[----:B------:R-:W-:Y:S05]  /*ba20*/  BRA `(.L_x_109) ;  /* 0xfffffff000ec7947 */ /* 0x000fea000383ffff */
.L_x_90:
[----:B-1----:R1:W2:Y:S02]  /*ba30*/  SYNCS.PHASECHK.TRANS64.TRYWAIT P4, [R7+URZ+0xc028], R4 ;  /* 0x00c02804070075a7 */ /* 0x0022a4000808017f */
[----:B--2---:R-:W-:Y:S05]  /*ba40*/  @!P4 NANOSLEEP.SYNCS 0x989680 ;  /* 0x009896800000c95d */ /* 0x004fea0003900000 */
[----:B------:R-:W2:Y:S02]  /*ba50*/  @!P4 SYNCS.PHASECHK.TRANS64 P4, [R7+URZ+0xc028], R4 ;  /* 0x00c028040700c5a7 */ /* 0x000ea4000808007f */
[----:B--2---:R-:W-:Y:S05]  /*ba60*/  @!P4 BRA `(.L_x_90) ;  /* 0xfffffffc00f0c947 */ /* 0x004fea000383ffff */
[----:B------:R-:W-:Y:S05]  /*ba70*/  BRA `(.L_x_110) ;  /* 0xfffffff4009c7947 */ /* 0x000fea000383ffff */
.L_x_95:
[----:B-1----:R1:W2:Y:S02]  /*ba80*/  SYNCS.PHASECHK.TRANS64.TRYWAIT P4, [R4+URZ+0xc028], R7 ;  /* 0x00c02807040075a7 */ /* 0x0022a4000808017f */
[----:B--2---:R-:W-:Y:S05]  /*ba90*/  @!P4 NANOSLEEP.SYNCS 0x989680 ;  /* 0x009896800000c95d */ /* 0x004fea0003900000 */
[----:B------:R-:W2:Y:S02]  /*baa0*/  @!P4 SYNCS.PHASECHK.TRANS64 P4, [R4+URZ+0xc028], R7 ;  /* 0x00c028070400c5a7 */ /* 0x000ea4000808007f */
[----:B--2---:R-:W-:Y:S05]  /*bab0*/  @!P4 BRA `(.L_x_95) ;  /* 0xfffffffc00f0c947 */ /* 0x004fea000383ffff */
[----:B------:R-:W-:Y:S05]  /*bac0*/  BRA `(.L_x_111) ;  /* 0xfffffff800247947 */ /* 0x000fea000383ffff */
        .weak           $__internal_0_$__cuda_sm20_rcp_rn_f32_slowpath
        .type           $__internal_0_$__cuda_sm20_rcp_rn_f32_slowpath,@function
        .size           $__internal_0_$__cuda_sm20_rcp_rn_f32_slowpath,(.L_x_117 - $__internal_0_$__cuda_sm20_rcp_rn_f32_slowpath)
$__internal_0_$__cuda_sm20_rcp_rn_f32_slowpath:
[----:B------:R-:W-:Y:S01]  /*bad0*/  IMAD.SHL.U32 R0, R2, 0x2, RZ ;  /* 0x0000000202007824 */ /* 0x000fe200078e00ff */
[----:B------:R-:W-:Y:S04]  /*bae0*/  BSSY B2, `(.L_x_112) ;  /* 0x0000030000027945 */ /* 0x000fe80003800000 */
[----:B------:R-:W-:-:S04]  /*baf0*/  SHF.R.U32.HI R13, RZ, 0x18, R0 ;  /* 0x00000018ff0d7819 */ /* 0x000fc80000011600 */
[----:B------:R-:W-:-:S13]  /*bb00*/  ISETP.NE.U32.AND P0, PT, R13, RZ, PT ;  /* 0x000000ff0d00720c */ /* 0x000fda0003f05070 */
[----:B------:R-:W-:Y:S05]  /*bb10*/  @P0 BRA `(.L_x_113) ;  /* 0x0000000000280947 */ /* 0x000fea0003800000 */
[----:B------:R-:W-:-:S04]  /*bb20*/  SHF.L.U32 R0, R2, 0x1, RZ ;  /* 0x0000000102007819 */ /* 0x000fc800000006ff */
[----:B------:R-:W-:-:S13]  /*bb30*/  ISETP.NE.AND P0, PT, R0, RZ, PT ;  /* 0x000000ff0000720c */ /* 0x000fda0003f05270 */
[----:B------:R-:W-:Y:S01]  /*bb40*/  @P0 FFMA R7, R2, 1.84467440737095516160e+19, RZ ;  /* 0x5f80000002070823 */ /* 0x000fe200000000ff */
[----:B------:R-:W-:Y:S08]  /*bb50*/  @!P0 MUFU.RCP R3, R2 ;  /* 0x0000000200038308 */ /* 0x000ff00000001000 */
[----:B------:R-:W1:Y:S02]  /*bb60*/  @P0 MUFU.RCP R0, R7 ;  /* 0x0000000700000308 */ /* 0x000e640000001000 */
[----:B-1----:R-:W-:-:S04]  /*bb70*/  @P0 FFMA R12, R7, R0, -1 ;  /* 0xbf800000070c0423 */ /* 0x002fc80000000000 */
[----:B------:R-:W-:-:S04]  /*bb80*/  @P0 FADD.FTZ R13, -R12, -RZ ;  /* 0x800000ff0c0d0221 */ /* 0x000fc80000010100 */
[----:B------:R-:W-:-:S04]  /*bb90*/  @P0 FFMA R0, R0, R13, R0 ;  /* 0x0000000d00000223 */ /* 0x000fc80000000000 */
[----:B------:R-:W-:Y:S01]  /*bba0*/  @P0 FFMA R3, R0, 1.84467440737095516160e+19, RZ ;  /* 0x5f80000000030823 */ /* 0x000fe200000000ff */
[----:B------:R-:W-:Y:S06]  /*bbb0*/  BRA `(.L_x_114) ;  /* 0x0000000000887947 */ /* 0x000fec0003800000 */
.L_x_113:
[----:B------:R-:W-:-:S05]  /*bbc0*/  VIADD R19, R13, 0xffffff03 ;  /* 0xffffff030d137836 */ /* 0x000fca0000000000 */
[----:B------:R-:W-:-:S13]  /*bbd0*/  ISETP.GT.U32.AND P0, PT, R19, 0x1, PT ;  /* 0x000000011300780c */ /* 0x000fda0003f04070 */
[----:B------:R-:W-:Y:S05]  /*bbe0*/  @P0 BRA `(.L_x_115) ;  /* 0x0000000000780947 */ /* 0x000fea0003800000 */
[----:B------:R-:W-:Y:S02]  /*bbf0*/  LOP3.LUT R0, R2, 0x7fffff, RZ, 0xc0, !PT ;  /* 0x007fffff02007812 */ /* 0x000fe400078ec0ff */
[----:B------:R-:W-:Y:S02]  /*bc00*/  MOV R14, 0x3 ;  /* 0x00000003000e7802 */ /* 0x000fe40000000f00 */
[----:B------:R-:W-:Y:S02]  /*bc10*/  LOP3.LUT R0, R0, 0x3f800000, RZ, 0xfc, !PT ;  /* 0x3f80000000007812 */ /* 0x000fe400078efcff */
[----:B------:R-:W-:Y:S02]  /*bc20*/  SHF.L.U32 R14, R14, R19, RZ ;  /* 0x000000130e0e7219 */ /* 0x000fe400000006ff */
[----:B------:R-:W1:Y:S02]  /*bc30*/  MUFU.RCP R3, R0 ;  /* 0x0000000000037308 */ /* 0x000e640000001000 */
[----:B-1----:R-:W-:-:S04]  /*bc40*/  FFMA R7, R0, R3, -1 ;  /* 0xbf80000000077423 */ /* 0x002fc80000000003 */
[----:B------:R-:W-:-:S04]  /*bc50*/  FADD.FTZ R12, -R7, -RZ ;  /* 0x800000ff070c7221 */ /* 0x000fc80000010100 */
[CCC-:B------:R-:W-:Y:S01]  /*bc60*/  FFMA.RM R7, R3.reuse, R12.reuse, R3.reuse ;  /* 0x0000000c03077223 */ /* 0x1c0fe20000004003 */
[----:B------:R-:W-:-:S04]  /*bc70*/  FFMA.RP R12, R3, R12, R3 ;  /* 0x0000000c030c7223 */ /* 0x000fc80000008003 */
[C---:B------:R-:W-:Y:S02]  /*bc80*/  LOP3.LUT R3, R7.reuse, 0x7fffff, RZ, 0xc0, !PT ;  /* 0x007fffff07037812 */ /* 0x040fe400078ec0ff */
[----:B------:R-:W-:Y:S02]  /*bc90*/  FSETP.NEU.FTZ.AND P0, PT, R7, R12, PT ;  /* 0x0000000c0700720b */ /* 0x000fe40003f1d000 */
[----:B------:R-:W-:Y:S02]  /*bca0*/  LOP3.LUT R3, R3, 0x800000, RZ, 0xfc, !PT ;  /* 0x0080000003037812 */ /* 0x000fe400078efcff */
[----:B------:R-:W-:Y:S02]  /*bcb0*/  SEL R7, RZ, 0xffffffff, !P0 ;  /* 0xffffffffff077807 */ /* 0x000fe40004000000 */
[----:B------:R-:W-:-:S03]  /*bcc0*/  LOP3.LUT R14, R14, R3, RZ, 0xc0, !PT ;  /* 0x000000030e0e7212 */ /* 0x000fc600078ec0ff */
[----:B------:R-:W-:Y:S01]  /*bcd0*/  IMAD.MOV R0, RZ, RZ, -R7 ;  /* 0x000000ffff007224 */ /* 0x000fe200078e0a07 */
[----:B------:R-:W-:-:S04]  /*bce0*/  SHF.R.U32.HI R14, RZ, R19, R14 ;  /* 0x00000013ff0e7219 */ /* 0x000fc8000001160e */
[----:B------:R-:W-:Y:S02]  /*bcf0*/  LOP3.LUT P1, RZ, R0, R19, R3, 0xf8, !PT ;  /* 0x0000001300ff7212 */ /* 0x000fe4000782f803 */
[C---:B------:R-:W-:Y:S02]  /*bd00*/  LOP3.LUT P0, RZ, R14.reuse, 0x1, RZ, 0xc0, !PT ;  /* 0x000000010eff7812 */ /* 0x040fe4000780c0ff */
[----:B------:R-:W-:-:S04]  /*bd10*/  LOP3.LUT P2, RZ, R14, 0x2, RZ, 0xc0, !PT ;  /* 0x000000020eff7812 */ /* 0x000fc8000784c0ff */
[----:B------:R-:W-:Y:S02]  /*bd20*/  PLOP3.LUT P0, PT, P0, P1, P2, 0xe0, 0x0 ;  /* 0x000000000000781c */ /* 0x000fe40000703c20 */
[----:B------:R-:W-:Y:S02]  /*bd30*/  LOP3.LUT P1, RZ, R2, 0x7fffff, RZ, 0xc0, !PT ;  /* 0x007fffff02ff7812 */ /* 0x000fe4000782c0ff */
[----:B------:R-:W-:-:S04]  /*bd40*/  SEL R0, RZ, 0x1, !P0 ;  /* 0x00000001ff007807 */ /* 0x000fc80004000000 */
[----:B------:R-:W-:-:S04]  /*bd50*/  IADD3 R0, -R0, RZ, RZ ;  /* 0x000000ff00007210 */ /* 0x000fc80007ffe1ff */
[----:B------:R-:W-:Y:S01]  /*bd60*/  ISETP.GE.AND P0, PT, R0, RZ, PT ;  /* 0x000000ff0000720c */ /* 0x000fe20003f06270 */
[----:B------:R-:W-:-:S05]  /*bd70*/  VIADD R0, R13, 0xffffff04 ;  /* 0xffffff040d007836 */ /* 0x000fca0000000000 */
[----:B------:R-:W-:-:S07]  /*bd80*/  SHF.R.U32.HI R3, RZ, R0, R3 ;  /* 0x00000000ff037219 */ /* 0x000fce0000011603 */
[----:B------:R-:W-:-:S05]  /*bd90*/  @!P0 IADD3 R3, R3, 0x1, RZ ;  /* 0x0000000103038810 */ /* 0x000fca0007ffe0ff */
[----:B------:R-:W-:-:S05]  /*bda0*/  @!P1 IMAD.SHL.U32 R3, R3, 0x2, RZ ;  /* 0x0000000203039824 */ /* 0x000fca00078e00ff */
[----:B------:R-:W-:Y:S01]  /*bdb0*/  LOP3.LUT R3, R3, 0x80000000, R2, 0xf8, !PT ;  /* 0x8000000003037812 */ /* 0x000fe200078ef802 */
[----:B------:R-:W-:Y:S06]  /*bdc0*/  BRA `(.L_x_114) ;  /* 0x0000000000047947 */ /* 0x000fec0003800000 */
.L_x_115:
[----:B------:R1:W2:Y:S02]  /*bdd0*/  MUFU.RCP R3, R2 ;  /* 0x0000000200037308 */ /* 0x0002a40000001000 */
.L_x_114:
[----:B------:R-:W-:Y:S05]  /*bde0*/  BSYNC B2 ;  /* 0x0000000000027941 */ /* 0x000fea0003800000 */
.L_x_112:
[----:B--2---:R-:W-:Y:S01]  /*bdf0*/  MOV R0, R3 ;  /* 0x0000000300007202 */ /* 0x004fe20000000f00 */
[----:B-1----:R-:W-:Y:S01]  /*be00*/  IMAD.MOV.U32 R2, RZ, RZ, R15 ;  /* 0x000000ffff027224 */ /* 0x002fe200078e000f */
[----:B------:R-:W-:-:S04]  /*be10*/  MOV R3, 0x0 ;  /* 0x0000000000037802 */ /* 0x000fc80000000f00 */
[----:B------:R-:W-:Y:S05]  /*be20*/  RET.REL.NODEC R2 `(_ZN7cutlass13device_kernelINS_4fmha6kernel28FmhaKernelTmaWarpSpecializedINS1_10collective30FmhaMainloopTmaWarpSpecializedINS_6half_tEffN4cute5tupleIJNS7_1CILi128EEESA_NS9_ILi32EEEEEENS8_IJiNS9_ILi1EEENS8_IJiiEEEEEESF_SF_NS4_12CausalFusionEJEEENS4_15FmhaFwdEpilogueIS6_fNS8_IJNS9_ILi64EEESB_SA_EEEEENS2_23IndividualTileSchedulerEJEEEEEvNT_6ParamsE) ;  /* 0xffffff4002747950 */ /* 0x000fea0003c3ffff */
.L_x_116:
[----:B------:R-:W-:-:S00]  /*be30*/  BRA `(.L_x_116) ;  /* 0xfffffffc00fc7947 */ /* 0x000fc0000383ffff */
[----:B------:R-:W-:-:S00]  /*be40*/  NOP ;  /* 0x0000000000007918 */ /* 0x000fc00000000000 */
        /* <DEDUP_REMOVED lines=11> */
.L_x_117:


//--------------------- .nv.global.init           --------------------------
	.section	.nv.global.init,"aw",@progbits
.nv.global.init:
	.type		$str$24,@object
	.size		$str$24,($str$25 - $str$24)
$str$24:
        /*0000*/ 	.byte	0x28, 0x61, 0x64, 0x64, 0x72, 0x65, 0x73, 0x73, 0x20, 0x26, 0x20, 0x6d, 0x61, 0x73, 0x6b, 0x29
        /*0010*/ 	.byte	0x20, 0x3d, 0x3d, 0x20, 0x30, 0x00
	.type		$str$25,@object
	.size		$str$25,(__unnamed_1 - $str$25)
$str$25:
        /*0016*/ 	.byte	0x2f, 0x74, 0x6d, 0x70, 0x2f, 0x63, 0x75, 0x74, 0x6c, 0x61, 0x73, 0x73, 0x5f, 0x73, 0x77, 0x65
        /*0026*/ 	.byte	0x65, 0x70, 0x5f, 0x73, 0x72, 0x63, 0x2f, 0x69, 0x6e, 0x63, 0x6c, 0x75, 0x64, 0x65, 0x2f, 0x63
        /*0036*/ 	.byte	0x75, 0x74, 0x65, 0x2f, 0x70, 0x6f, 0x69, 0x6e, 0x74, 0x65, 0x72, 0x5f, 0x66, 0x6c, 0x61, 0x67
        /*0046*/ 	.byte	0x67, 0x65, 0x64, 0x2e, 0x68, 0x70, 0x70, 0x00
	.type		__unnamed_1,@object
	.size		__unnamed_1,(.L_0 - __unnamed_1)
__unnamed_1:
        /*004e*/ 	.byte	0x61, 0x75, 0x74, 0x6f, 0x20, 0x63, 0x75, 0x74, 0x65, 0x3a, 0x3a, 0x61, 0x73, 0x5f, 0x70, 0x6f
        /* <DEDUP_REMOVED lines=27> */
        /*020e*/ 	.byte	0x3e, 0x3e, 0x5d, 0x00
.L_0:


//--------------------- .nv.shared._ZN7cutlass13device_kernelINS_4fmha6kernel28FmhaKernelTmaWarpSpecializedINS1_10collective30FmhaMainloopTmaWarpSpecializedINS_6half_tEffN4cute5tupleIJNS7_1CILi128EEESA_NS9_ILi32EEEEEENS8_IJiNS9_ILi1EEENS8_IJiiEEEEEESF_SF_NS4_12CausalFusionEJEEENS4_15FmhaFwdEpilogueIS6_fNS8_IJNS9_ILi64EEESB_SA_EEEEENS2_23IndividualTileSchedulerEJEEEEEvNT_6ParamsE --------------------------
	.section	.nv.shared._ZN7cutlass13device_kernelINS_4fmha6kernel28FmhaKernelTmaWarpSpecializedINS1_10collective30FmhaMainloopTmaWarpSpecializedINS_6half_tEffN4cute5tupleIJNS7_1CILi128EEESA_NS9_ILi32EEEEEENS8_IJiNS9_ILi1EEENS8_IJiiEEEEEESF_SF_NS4_12CausalFusionEJEEENS4_15FmhaFwdEpilogueIS6_fNS8_IJNS9_ILi64EEESB_SA_EEEEENS2_23IndividualTileSchedulerEJEEEEEvNT_6ParamsE,"aw",@nobits
	.sectionflags	@""
	.align	16
	.zero		1024


//--------------------- .nv.shared.reserved.0     --------------------------
	.section	.nv.shared.reserved.0,"aw",@nobits
	.weak		__nv_reservedSMEM_offset_0_alias
	.size		__nv_reservedSMEM_offset_0_alias, 0, 0
	.other		__nv_reservedSMEM_offset_0_alias,@"STO_CUDA_RESERVED_SHARED STV_DEFAULT"
__nv_reservedSMEM_offset_0_alias:
	.zero		0


//--------------------- .nv.global                --------------------------
	.section	.nv.global,"aw",@nobits
.nv.global:
	.type		_ZN39_INTERNAL_02945033_4_k_cu_5bbb0c58_29634cute1_E,@object
	.size		_ZN39_INTERNAL_02945033_4_k_cu_5bbb0c58_29634cute1_E,(_ZN39_INTERNAL_02945033_4_k_cu_5bbb0c58_29634cuda3std3__45__cpo6cbeginE - _ZN39_INTERNAL_02945033_4_k_cu_5bbb0c58_29634cute1_E)
_ZN39_INTERNAL_02945033_4_k_cu_5bbb0c58_29634cute1_E:
	.zero		1
	.type		_ZN39_INTERNAL_02945033_4_k_cu_5bbb0c58_29634cuda3std3__45__cpo6cbeginE,@object
	.size		_ZN39_INTERNAL_02945033_4_k_cu_5bbb0c58_29634cuda3std3__45__cpo6cbeginE,(_ZN39_INTERNAL_02945033_4_k_cu_5bbb0c58_29634cuda3std3__48in_placeE - _ZN39_INTERNAL_02945033_4_k_cu_5bbb0c58_29634cuda3std3__45__cpo6cbeginE)
_ZN39_INTERNAL_02945033_4_k_cu_5bbb0c58_29634cuda3std3__45__cpo6cbeginE:
	.zero		1
	.type		_ZN39_INTERNAL_02945033_4_k_cu_5bbb0c58_29634cuda3std3__48in_placeE,@object
	.size		_ZN39_INTERNAL_02945033_4_k_cu_5bbb0c58_29634cuda3std3__48in_placeE,(_ZN39_INTERNAL_02945033_4_k_cu_5bbb0c58_29634cuda3std6ranges3__45__cpo9iter_moveE - _ZN39_INTERNAL_02945033_4_k_cu_5bbb0c58_29634cuda3std3__48in_placeE)
_ZN39_INTERNAL_02945033_4_k_cu_5bbb0c58_29634cuda3std3__48in_placeE:
	.zero		1
	.type		_ZN39_INTERNAL_02945033_4_k_cu_5bbb0c58_29634cuda3std6ranges3__45__cpo9iter_moveE,@object
	.size		_ZN39_INTERNAL_02945033_4_k_cu_5bbb0c58_29634cuda3std6ranges3__45__cpo9iter_moveE,(_ZN39_INTERNAL_02945033_4_k_cu_5bbb0c58_29634cuda3std3__45__cpo5beginE - _ZN39_INTERNAL_02945033_4_k_cu_5bbb0c58_29634cuda3std6ranges3__45__cpo9iter_moveE)
_ZN39_INTERNAL_02945033_4_k_cu_5bbb0c58_29634cuda3std6ranges3__45__cpo9iter_moveE:
	.zero		1
	.type		_ZN39_INTERNAL_02945033_4_k_cu_5bbb0c58_29634cuda3std3__45__cpo5beginE,@object
	.size		_ZN39_INTERNAL_02945033_4_k_cu_5bbb0c58_29634cuda3std3__45__cpo5beginE,(_ZN39_INTERNAL_02945033_4_k_cu_5bbb0c58_29634cuda3std3__441_GLOBAL__N__02945033_4_k_cu_5bbb0c58_29636ignoreE - _ZN39_INTERNAL_02945033_4_k_cu_5bbb0c58_29634cuda3std3__45__cpo5beginE)
_ZN39_INTERNAL_02945033_4_k_cu_5bbb0c58_29634cuda3std3__45__cpo5beginE:
	.zero		1
	.type		_ZN39_INTERNAL_02945033_4_k_cu_5bbb0c58_29634cuda3std3__441_GLOBAL__N__02945033_4_k_cu_5bbb0c58_29636ignoreE,@object
	.size		_ZN39_INTERNAL_02945033_4_k_cu_5bbb0c58_29634cuda3std3__441_GLOBAL__N__02945033_4_k_cu_5bbb0c58_29636ignoreE,(_ZN39_INTERNAL_02945033_4_k_cu_5bbb0c58_29634cute7productE - _ZN39_INTERNAL_02945033_4_k_cu_5bbb0c58_29634cuda3std3__441_GLOBAL__N__02945033_4_k_cu_5bbb0c58_29636ignoreE)
_ZN39_INTERNAL_02945033_4_k_cu_5bbb0c58_29634cuda3std3__441_GLOBAL__N__02945033_4_k_cu_5bbb0c58_29636ignoreE:
	.zero		1
	.type		_ZN39_INTERNAL_02945033_4_k_cu_5bbb0c58_29634cute7productE,@object
	.size		_ZN39_INTERNAL_02945033_4_k_cu_5bbb0c58_29634cute7productE,(_ZN39_INTERNAL_02945033_4_k_cu_5bbb0c58_29634cuda3std3__45__cpo3endE - _ZN39_INTERNAL_02945033_4_k_cu_5bbb0c58_29634cute7productE)
_ZN39_INTERNAL_02945033_4_k_cu_5bbb0c58_29634cute7productE:
	.zero		1
	.type		_ZN39_INTERNAL_02945033_4_k_cu_5bbb0c58_29634cuda3std3__45__cpo3endE,@object
	.size		_ZN39_INTERNAL_02945033_4_k_cu_5bbb0c58_29634cuda3std3__45__cpo3endE,(_ZN39_INTERNAL_02945033_4_k_cu_5bbb0c58_29634cuda3std3__419piecewise_constructE - _ZN39_INTERNAL_02945033_4_k_cu_5bbb0c58_29634cuda3std3__45__cpo3endE)
_ZN39_INTERNAL_02945033_4_k_cu_5bbb0c58_29634cuda3std3__45__cpo3endE:
	.zero		1
	.type		_ZN39_INTERNAL_02945033_4_k_cu_5bbb0c58_29634cuda3std3__419piecewise_constructE,@object
	.size		_ZN39_INTERNAL_02945033_4_k_cu_5bbb0c58_29634cuda3std3__419piecewise_constructE,(_ZN39_INTERNAL_02945033_4_k_cu_5bbb0c58_29634cuda3std3__45__cpo4cendE - _ZN39_INTERNAL_02945033_4_k_cu_5bbb0c58_29634cuda3std3__419piecewise_constructE)
_ZN39_INTERNAL_02945033_4_k_cu_5bbb0c58_29634cuda3std3__419piecewise_constructE:
	.zero		1
	.type		_ZN39_INTERNAL_02945033_4_k_cu_5bbb0c58_29634cuda3std3__45__cpo4cendE,@object
	.size		_ZN39_INTERNAL_02945033_4_k_cu_5bbb0c58_29634cuda3std3__45__cpo4cendE,(_ZN39_INTERNAL_02945033_4_k_cu_5bbb0c58_29634cuda3std6ranges3__45__cpo4swapE - _ZN39_INTERNAL_02945033_4_k_cu_5bbb0c58_29634cuda3std3__45__cpo4cendE)
_ZN39_INTERNAL_02945033_4_k_cu_5bbb0c58_29634cuda3std3__45__cpo4cendE:
	.zero		1
	.type		_ZN39_INTERNAL_02945033_4_k_cu_5bbb0c58_29634cuda3std6ranges3__45__cpo4swapE,@object
	.size		_ZN39_INTERNAL_02945033_4_k_cu_5bbb0c58_29634cuda3std6ranges3__45__cpo4swapE,(.L_8 - _ZN39_INTERNAL_02945033_4_k_cu_5bbb0c58_29634cuda3std6ranges3__45__cpo4swapE)
_ZN39_INTERNAL_02945033_4_k_cu_5bbb0c58_29634cuda3std6ranges3__45__cpo4swapE:
	.zero		1
.L_8:


//--------------------- .nv.constant0._ZN7cutlass13device_kernelINS_4fmha6kernel28FmhaKernelTmaWarpSpecializedINS1_10collective30FmhaMainloopTmaWarpSpecializedINS_6half_tEffN4cute5tupleIJNS7_1CILi128EEESA_NS9_ILi32EEEEEENS8_IJiNS9_ILi1EEENS8_IJiiEEEEEESF_SF_NS4_12CausalFusionEJEEENS4_15FmhaFwdEpilogueIS6_fNS8_IJNS9_ILi64EEESB_SA_EEEEENS2_23IndividualTileSchedulerEJEEEEEvNT_6ParamsE --------------------------
	.section	.nv.constant0._ZN7cutlass13device_kernelINS_4fmha6kernel28FmhaKernelTmaWarpSpecializedINS1_10collective30FmhaMainloopTmaWarpSpecializedINS_6half_tEffN4cute5tupleIJNS7_1CILi128EEESA_NS9_ILi32EEEEEENS8_IJiNS9_ILi1EEENS8_IJiiEEEEEESF_SF_NS4_12CausalFusionEJEEENS4_15FmhaFwdEpilogueIS6_fNS8_IJNS9_ILi64EEESB_SA_EEEEENS2_23IndividualTileSchedulerEJEEEEEvNT_6ParamsE,"a",@progbits
	.sectionflags	@""
	.align	4
.nv.constant0._ZN7cutlass13device_kernelINS_4fmha6kernel28FmhaKernelTmaWarpSpecializedINS1_10collective30FmhaMainloopTmaWarpSpecializedINS_6half_tEffN4cute5tupleIJNS7_1CILi128EEESA_NS9_ILi32EEEEEENS8_IJiNS9_ILi1EEENS8_IJiiEEEEEESF_SF_NS4_12CausalFusionEJEEENS4_15FmhaFwdEpilogueIS6_fNS8_IJNS9_ILi64EEESB_SA_EEEEENS2_23IndividualTileSchedulerEJEEEEEvNT_6ParamsE:
	.zero		2688


//--------------------- SYMBOLS --------------------------

	.type		.nv.reservedSmem.offset0,@object
	.size		.nv.reservedSmem.offset0,0x4
	.type		__assertfail,@function
